//
// Generated by NVIDIA NVVM Compiler
//
// Compiler Build ID: CL-36424714
// Cuda compilation tools, release 13.0, V13.0.88
// Based on NVVM 20.0.0
//

.version 9.0
.target sm_100
.address_size 64

	// .globl	_Z14aff_matrix_GPUPPfi
.extern .func  (.param .b32 func_retval0) vprintf
(
	.param .b64 vprintf_param_0,
	.param .b64 vprintf_param_1
)
;
.global .align 1 .b8 $str[7] = {45, 45, 45, 45, 45, 45};
.global .align 1 .b8 $str$1[15] = {73, 110, 32, 116, 104, 101, 32, 107, 101, 114, 110, 101, 108, 10};
.global .align 1 .b8 $str$2[4] = {37, 102, 9};
.global .align 1 .b8 $str$3[2] = {10};
.global .align 1 .b8 $str$4[19] = {69, 110, 100, 32, 111, 102, 32, 116, 104, 101, 32, 107, 101, 114, 110, 101, 108, 10};

.visible .entry _Z14aff_matrix_GPUPPfi(
	.param .u64 .ptr .align 1 _Z14aff_matrix_GPUPPfi_param_0,
	.param .u32 _Z14aff_matrix_GPUPPfi_param_1
)
{
	.local .align 8 .b8 	__local_depot0[8];
	.reg .b64 	%SP;
	.reg .b64 	%SPL;
	.reg .pred 	%p<32>;
	.reg .b32 	%r<204>;
	.reg .b32 	%f<125>;
	.reg .b64 	%rd<283>;
	.reg .b64 	%fd<63>;

	mov.u64 	%SPL, __local_depot0;
	cvta.local.u64 	%SP, %SPL;
	ld.param.u32 	%r33, [_Z14aff_matrix_GPUPPfi_param_1];
	add.u64 	%rd8, %SP, 0;
	add.u64 	%rd1, %SPL, 0;
	mov.u64 	%rd9, $str;
	cvta.global.u64 	%rd10, %rd9;
	{ // callseq 0, 0
	.param .b64 param0;
	st.param.b64 	[param0], %rd10;
	.param .b64 param1;
	st.param.b64 	[param1], 0;
	.param .b32 retval0;
	call.uni (retval0), 
	vprintf, 
	(
	param0, 
	param1
	);
	ld.param.b32 	%r34, [retval0];
	} // callseq 0
	mov.u64 	%rd11, $str$1;
	cvta.global.u64 	%rd12, %rd11;
	{ // callseq 1, 0
	.param .b64 param0;
	st.param.b64 	[param0], %rd12;
	.param .b64 param1;
	st.param.b64 	[param1], 0;
	.param .b32 retval0;
	call.uni (retval0), 
	vprintf, 
	(
	param0, 
	param1
	);
	ld.param.b32 	%r36, [retval0];
	} // callseq 1
	setp.lt.s32 	%p1, %r33, 1;
	@%p1 bra 	$L__BB0_46;
	and.b32  	%r1, %r33, 15;
	and.b32  	%r2, %r33, 7;
	and.b32  	%r3, %r33, 2147483632;
	and.b32  	%r4, %r33, 3;
	mov.b32 	%r189, 0;
	mov.u64 	%rd106, $str$3;
	mov.u64 	%rd91, $str$2;
$L__BB0_2:
	setp.lt.u32 	%p2, %r33, 16;
	mov.b32 	%r192, 0;
	@%p2 bra 	$L__BB0_5;
	mov.b32 	%r190, 0;
$L__BB0_4:
	.pragma "nounroll";
	ld.param.u64 	%rd277, [_Z14aff_matrix_GPUPPfi_param_0];
	cvta.to.global.u64 	%rd15, %rd277;
	mul.wide.u32 	%rd16, %r189, 8;
	add.s64 	%rd17, %rd15, %rd16;
	ld.global.u64 	%rd18, [%rd17];
	mul.wide.u32 	%rd19, %r190, 4;
	add.s64 	%rd20, %rd18, %rd19;
	ld.f32 	%f1, [%rd20];
	cvt.f64.f32 	%fd1, %f1;
	st.local.f64 	[%rd1], %fd1;
	mov.u64 	%rd21, $str$2;
	cvta.global.u64 	%rd22, %rd21;
	add.u64 	%rd23, %SP, 0;
	{ // callseq 3, 0
	.param .b64 param0;
	st.param.b64 	[param0], %rd22;
	.param .b64 param1;
	st.param.b64 	[param1], %rd23;
	.param .b32 retval0;
	call.uni (retval0), 
	vprintf, 
	(
	param0, 
	param1
	);
	ld.param.b32 	%r43, [retval0];
	} // callseq 3
	ld.global.u64 	%rd24, [%rd17];
	add.s64 	%rd25, %rd24, %rd19;
	ld.f32 	%f2, [%rd25+4];
	cvt.f64.f32 	%fd2, %f2;
	st.local.f64 	[%rd1], %fd2;
	{ // callseq 4, 0
	.param .b64 param0;
	st.param.b64 	[param0], %rd22;
	.param .b64 param1;
	st.param.b64 	[param1], %rd23;
	.param .b32 retval0;
	call.uni (retval0), 
	vprintf, 
	(
	param0, 
	param1
	);
	ld.param.b32 	%r45, [retval0];
	} // callseq 4
	ld.global.u64 	%rd26, [%rd17];
	add.s64 	%rd27, %rd26, %rd19;
	ld.f32 	%f3, [%rd27+8];
	cvt.f64.f32 	%fd3, %f3;
	st.local.f64 	[%rd1], %fd3;
	{ // callseq 5, 0
	.param .b64 param0;
	st.param.b64 	[param0], %rd22;
	.param .b64 param1;
	st.param.b64 	[param1], %rd23;
	.param .b32 retval0;
	call.uni (retval0), 
	vprintf, 
	(
	param0, 
	param1
	);
	ld.param.b32 	%r47, [retval0];
	} // callseq 5
	ld.global.u64 	%rd28, [%rd17];
	add.s64 	%rd29, %rd28, %rd19;
	ld.f32 	%f4, [%rd29+12];
	cvt.f64.f32 	%fd4, %f4;
	st.local.f64 	[%rd1], %fd4;
	{ // callseq 6, 0
	.param .b64 param0;
	st.param.b64 	[param0], %rd22;
	.param .b64 param1;
	st.param.b64 	[param1], %rd23;
	.param .b32 retval0;
	call.uni (retval0), 
	vprintf, 
	(
	param0, 
	param1
	);
	ld.param.b32 	%r49, [retval0];
	} // callseq 6
	ld.global.u64 	%rd30, [%rd17];
	add.s64 	%rd31, %rd30, %rd19;
	ld.f32 	%f5, [%rd31+16];
	cvt.f64.f32 	%fd5, %f5;
	st.local.f64 	[%rd1], %fd5;
	{ // callseq 7, 0
	.param .b64 param0;
	st.param.b64 	[param0], %rd22;
	.param .b64 param1;
	st.param.b64 	[param1], %rd23;
	.param .b32 retval0;
	call.uni (retval0), 
	vprintf, 
	(
	param0, 
	param1
	);
	ld.param.b32 	%r51, [retval0];
	} // callseq 7
	ld.global.u64 	%rd32, [%rd17];
	add.s64 	%rd33, %rd32, %rd19;
	ld.f32 	%f6, [%rd33+20];
	cvt.f64.f32 	%fd6, %f6;
	st.local.f64 	[%rd1], %fd6;
	{ // callseq 8, 0
	.param .b64 param0;
	st.param.b64 	[param0], %rd22;
	.param .b64 param1;
	st.param.b64 	[param1], %rd23;
	.param .b32 retval0;
	call.uni (retval0), 
	vprintf, 
	(
	param0, 
	param1
	);
	ld.param.b32 	%r53, [retval0];
	} // callseq 8
	ld.global.u64 	%rd34, [%rd17];
	add.s64 	%rd35, %rd34, %rd19;
	ld.f32 	%f7, [%rd35+24];
	cvt.f64.f32 	%fd7, %f7;
	st.local.f64 	[%rd1], %fd7;
	{ // callseq 9, 0
	.param .b64 param0;
	st.param.b64 	[param0], %rd22;
	.param .b64 param1;
	st.param.b64 	[param1], %rd23;
	.param .b32 retval0;
	call.uni (retval0), 
	vprintf, 
	(
	param0, 
	param1
	);
	ld.param.b32 	%r55, [retval0];
	} // callseq 9
	ld.global.u64 	%rd36, [%rd17];
	add.s64 	%rd37, %rd36, %rd19;
	ld.f32 	%f8, [%rd37+28];
	cvt.f64.f32 	%fd8, %f8;
	st.local.f64 	[%rd1], %fd8;
	{ // callseq 10, 0
	.param .b64 param0;
	st.param.b64 	[param0], %rd22;
	.param .b64 param1;
	st.param.b64 	[param1], %rd23;
	.param .b32 retval0;
	call.uni (retval0), 
	vprintf, 
	(
	param0, 
	param1
	);
	ld.param.b32 	%r57, [retval0];
	} // callseq 10
	ld.global.u64 	%rd38, [%rd17];
	add.s64 	%rd39, %rd38, %rd19;
	ld.f32 	%f9, [%rd39+32];
	cvt.f64.f32 	%fd9, %f9;
	st.local.f64 	[%rd1], %fd9;
	{ // callseq 11, 0
	.param .b64 param0;
	st.param.b64 	[param0], %rd22;
	.param .b64 param1;
	st.param.b64 	[param1], %rd23;
	.param .b32 retval0;
	call.uni (retval0), 
	vprintf, 
	(
	param0, 
	param1
	);
	ld.param.b32 	%r59, [retval0];
	} // callseq 11
	ld.global.u64 	%rd40, [%rd17];
	add.s64 	%rd41, %rd40, %rd19;
	ld.f32 	%f10, [%rd41+36];
	cvt.f64.f32 	%fd10, %f10;
	st.local.f64 	[%rd1], %fd10;
	{ // callseq 12, 0
	.param .b64 param0;
	st.param.b64 	[param0], %rd22;
	.param .b64 param1;
	st.param.b64 	[param1], %rd23;
	.param .b32 retval0;
	call.uni (retval0), 
	vprintf, 
	(
	param0, 
	param1
	);
	ld.param.b32 	%r61, [retval0];
	} // callseq 12
	ld.global.u64 	%rd42, [%rd17];
	add.s64 	%rd43, %rd42, %rd19;
	ld.f32 	%f11, [%rd43+40];
	cvt.f64.f32 	%fd11, %f11;
	st.local.f64 	[%rd1], %fd11;
	{ // callseq 13, 0
	.param .b64 param0;
	st.param.b64 	[param0], %rd22;
	.param .b64 param1;
	st.param.b64 	[param1], %rd23;
	.param .b32 retval0;
	call.uni (retval0), 
	vprintf, 
	(
	param0, 
	param1
	);
	ld.param.b32 	%r63, [retval0];
	} // callseq 13
	ld.global.u64 	%rd44, [%rd17];
	add.s64 	%rd45, %rd44, %rd19;
	ld.f32 	%f12, [%rd45+44];
	cvt.f64.f32 	%fd12, %f12;
	st.local.f64 	[%rd1], %fd12;
	{ // callseq 14, 0
	.param .b64 param0;
	st.param.b64 	[param0], %rd22;
	.param .b64 param1;
	st.param.b64 	[param1], %rd23;
	.param .b32 retval0;
	call.uni (retval0), 
	vprintf, 
	(
	param0, 
	param1
	);
	ld.param.b32 	%r65, [retval0];
	} // callseq 14
	ld.global.u64 	%rd46, [%rd17];
	add.s64 	%rd47, %rd46, %rd19;
	ld.f32 	%f13, [%rd47+48];
	cvt.f64.f32 	%fd13, %f13;
	st.local.f64 	[%rd1], %fd13;
	{ // callseq 15, 0
	.param .b64 param0;
	st.param.b64 	[param0], %rd22;
	.param .b64 param1;
	st.param.b64 	[param1], %rd23;
	.param .b32 retval0;
	call.uni (retval0), 
	vprintf, 
	(
	param0, 
	param1
	);
	ld.param.b32 	%r67, [retval0];
	} // callseq 15
	ld.global.u64 	%rd48, [%rd17];
	add.s64 	%rd49, %rd48, %rd19;
	ld.f32 	%f14, [%rd49+52];
	cvt.f64.f32 	%fd14, %f14;
	st.local.f64 	[%rd1], %fd14;
	{ // callseq 16, 0
	.param .b64 param0;
	st.param.b64 	[param0], %rd22;
	.param .b64 param1;
	st.param.b64 	[param1], %rd23;
	.param .b32 retval0;
	call.uni (retval0), 
	vprintf, 
	(
	param0, 
	param1
	);
	ld.param.b32 	%r69, [retval0];
	} // callseq 16
	ld.global.u64 	%rd50, [%rd17];
	add.s64 	%rd51, %rd50, %rd19;
	ld.f32 	%f15, [%rd51+56];
	cvt.f64.f32 	%fd15, %f15;
	st.local.f64 	[%rd1], %fd15;
	{ // callseq 17, 0
	.param .b64 param0;
	st.param.b64 	[param0], %rd22;
	.param .b64 param1;
	st.param.b64 	[param1], %rd23;
	.param .b32 retval0;
	call.uni (retval0), 
	vprintf, 
	(
	param0, 
	param1
	);
	ld.param.b32 	%r71, [retval0];
	} // callseq 17
	ld.global.u64 	%rd52, [%rd17];
	add.s64 	%rd53, %rd52, %rd19;
	ld.f32 	%f16, [%rd53+60];
	cvt.f64.f32 	%fd16, %f16;
	st.local.f64 	[%rd1], %fd16;
	{ // callseq 18, 0
	.param .b64 param0;
	st.param.b64 	[param0], %rd22;
	.param .b64 param1;
	st.param.b64 	[param1], %rd23;
	.param .b32 retval0;
	call.uni (retval0), 
	vprintf, 
	(
	param0, 
	param1
	);
	ld.param.b32 	%r73, [retval0];
	} // callseq 18
	add.s32 	%r190, %r190, 16;
	setp.ne.s32 	%p3, %r190, %r3;
	mov.u32 	%r192, %r3;
	@%p3 bra 	$L__BB0_4;
$L__BB0_5:
	setp.eq.s32 	%p4, %r1, 0;
	@%p4 bra 	$L__BB0_15;
	ld.param.u64 	%rd278, [_Z14aff_matrix_GPUPPfi_param_0];
	cvta.to.global.u64 	%rd54, %rd278;
	mul.wide.u32 	%rd55, %r189, 8;
	add.s64 	%rd2, %rd54, %rd55;
	add.s32 	%r75, %r1, -1;
	setp.lt.u32 	%p5, %r75, 7;
	@%p5 bra 	$L__BB0_8;
	ld.global.u64 	%rd56, [%rd2];
	mul.wide.u32 	%rd57, %r192, 4;
	add.s64 	%rd58, %rd56, %rd57;
	ld.f32 	%f17, [%rd58];
	cvt.f64.f32 	%fd17, %f17;
	st.local.f64 	[%rd1], %fd17;
	cvta.global.u64 	%rd60, %rd91;
	{ // callseq 19, 0
	.param .b64 param0;
	st.param.b64 	[param0], %rd60;
	.param .b64 param1;
	st.param.b64 	[param1], %rd8;
	.param .b32 retval0;
	call.uni (retval0), 
	vprintf, 
	(
	param0, 
	param1
	);
	ld.param.b32 	%r76, [retval0];
	} // callseq 19
	ld.global.u64 	%rd62, [%rd2];
	add.s64 	%rd63, %rd62, %rd57;
	ld.f32 	%f18, [%rd63+4];
	cvt.f64.f32 	%fd18, %f18;
	st.local.f64 	[%rd1], %fd18;
	{ // callseq 20, 0
	.param .b64 param0;
	st.param.b64 	[param0], %rd60;
	.param .b64 param1;
	st.param.b64 	[param1], %rd8;
	.param .b32 retval0;
	call.uni (retval0), 
	vprintf, 
	(
	param0, 
	param1
	);
	ld.param.b32 	%r78, [retval0];
	} // callseq 20
	ld.global.u64 	%rd64, [%rd2];
	add.s64 	%rd65, %rd64, %rd57;
	ld.f32 	%f19, [%rd65+8];
	cvt.f64.f32 	%fd19, %f19;
	st.local.f64 	[%rd1], %fd19;
	{ // callseq 21, 0
	.param .b64 param0;
	st.param.b64 	[param0], %rd60;
	.param .b64 param1;
	st.param.b64 	[param1], %rd8;
	.param .b32 retval0;
	call.uni (retval0), 
	vprintf, 
	(
	param0, 
	param1
	);
	ld.param.b32 	%r80, [retval0];
	} // callseq 21
	ld.global.u64 	%rd66, [%rd2];
	add.s64 	%rd67, %rd66, %rd57;
	ld.f32 	%f20, [%rd67+12];
	cvt.f64.f32 	%fd20, %f20;
	st.local.f64 	[%rd1], %fd20;
	{ // callseq 22, 0
	.param .b64 param0;
	st.param.b64 	[param0], %rd60;
	.param .b64 param1;
	st.param.b64 	[param1], %rd8;
	.param .b32 retval0;
	call.uni (retval0), 
	vprintf, 
	(
	param0, 
	param1
	);
	ld.param.b32 	%r82, [retval0];
	} // callseq 22
	ld.global.u64 	%rd68, [%rd2];
	add.s64 	%rd69, %rd68, %rd57;
	ld.f32 	%f21, [%rd69+16];
	cvt.f64.f32 	%fd21, %f21;
	st.local.f64 	[%rd1], %fd21;
	{ // callseq 23, 0
	.param .b64 param0;
	st.param.b64 	[param0], %rd60;
	.param .b64 param1;
	st.param.b64 	[param1], %rd8;
	.param .b32 retval0;
	call.uni (retval0), 
	vprintf, 
	(
	param0, 
	param1
	);
	ld.param.b32 	%r84, [retval0];
	} // callseq 23
	ld.global.u64 	%rd70, [%rd2];
	add.s64 	%rd71, %rd70, %rd57;
	ld.f32 	%f22, [%rd71+20];
	cvt.f64.f32 	%fd22, %f22;
	st.local.f64 	[%rd1], %fd22;
	{ // callseq 24, 0
	.param .b64 param0;
	st.param.b64 	[param0], %rd60;
	.param .b64 param1;
	st.param.b64 	[param1], %rd8;
	.param .b32 retval0;
	call.uni (retval0), 
	vprintf, 
	(
	param0, 
	param1
	);
	ld.param.b32 	%r86, [retval0];
	} // callseq 24
	ld.global.u64 	%rd72, [%rd2];
	add.s64 	%rd73, %rd72, %rd57;
	ld.f32 	%f23, [%rd73+24];
	cvt.f64.f32 	%fd23, %f23;
	st.local.f64 	[%rd1], %fd23;
	{ // callseq 25, 0
	.param .b64 param0;
	st.param.b64 	[param0], %rd60;
	.param .b64 param1;
	st.param.b64 	[param1], %rd8;
	.param .b32 retval0;
	call.uni (retval0), 
	vprintf, 
	(
	param0, 
	param1
	);
	ld.param.b32 	%r88, [retval0];
	} // callseq 25
	ld.global.u64 	%rd74, [%rd2];
	add.s64 	%rd75, %rd74, %rd57;
	ld.f32 	%f24, [%rd75+28];
	cvt.f64.f32 	%fd24, %f24;
	st.local.f64 	[%rd1], %fd24;
	{ // callseq 26, 0
	.param .b64 param0;
	st.param.b64 	[param0], %rd60;
	.param .b64 param1;
	st.param.b64 	[param1], %rd8;
	.param .b32 retval0;
	call.uni (retval0), 
	vprintf, 
	(
	param0, 
	param1
	);
	ld.param.b32 	%r90, [retval0];
	} // callseq 26
	add.s32 	%r192, %r192, 8;
$L__BB0_8:
	setp.eq.s32 	%p6, %r2, 0;
	@%p6 bra 	$L__BB0_15;
	add.s32 	%r92, %r2, -1;
	setp.lt.u32 	%p7, %r92, 3;
	@%p7 bra 	$L__BB0_11;
	ld.global.u64 	%rd76, [%rd2];
	mul.wide.u32 	%rd77, %r192, 4;
	add.s64 	%rd78, %rd76, %rd77;
	ld.f32 	%f25, [%rd78];
	cvt.f64.f32 	%fd25, %f25;
	st.local.f64 	[%rd1], %fd25;
	cvta.global.u64 	%rd80, %rd91;
	{ // callseq 27, 0
	.param .b64 param0;
	st.param.b64 	[param0], %rd80;
	.param .b64 param1;
	st.param.b64 	[param1], %rd8;
	.param .b32 retval0;
	call.uni (retval0), 
	vprintf, 
	(
	param0, 
	param1
	);
	ld.param.b32 	%r93, [retval0];
	} // callseq 27
	ld.global.u64 	%rd82, [%rd2];
	add.s64 	%rd83, %rd82, %rd77;
	ld.f32 	%f26, [%rd83+4];
	cvt.f64.f32 	%fd26, %f26;
	st.local.f64 	[%rd1], %fd26;
	{ // callseq 28, 0
	.param .b64 param0;
	st.param.b64 	[param0], %rd80;
	.param .b64 param1;
	st.param.b64 	[param1], %rd8;
	.param .b32 retval0;
	call.uni (retval0), 
	vprintf, 
	(
	param0, 
	param1
	);
	ld.param.b32 	%r95, [retval0];
	} // callseq 28
	ld.global.u64 	%rd84, [%rd2];
	add.s64 	%rd85, %rd84, %rd77;
	ld.f32 	%f27, [%rd85+8];
	cvt.f64.f32 	%fd27, %f27;
	st.local.f64 	[%rd1], %fd27;
	{ // callseq 29, 0
	.param .b64 param0;
	st.param.b64 	[param0], %rd80;
	.param .b64 param1;
	st.param.b64 	[param1], %rd8;
	.param .b32 retval0;
	call.uni (retval0), 
	vprintf, 
	(
	param0, 
	param1
	);
	ld.param.b32 	%r97, [retval0];
	} // callseq 29
	ld.global.u64 	%rd86, [%rd2];
	add.s64 	%rd87, %rd86, %rd77;
	ld.f32 	%f28, [%rd87+12];
	cvt.f64.f32 	%fd28, %f28;
	st.local.f64 	[%rd1], %fd28;
	{ // callseq 30, 0
	.param .b64 param0;
	st.param.b64 	[param0], %rd80;
	.param .b64 param1;
	st.param.b64 	[param1], %rd8;
	.param .b32 retval0;
	call.uni (retval0), 
	vprintf, 
	(
	param0, 
	param1
	);
	ld.param.b32 	%r99, [retval0];
	} // callseq 30
	add.s32 	%r192, %r192, 4;
$L__BB0_11:
	setp.eq.s32 	%p8, %r4, 0;
	@%p8 bra 	$L__BB0_15;
	setp.eq.s32 	%p9, %r4, 1;
	ld.global.u64 	%rd88, [%rd2];
	mul.wide.u32 	%rd89, %r192, 4;
	add.s64 	%rd90, %rd88, %rd89;
	ld.f32 	%f29, [%rd90];
	cvt.f64.f32 	%fd29, %f29;
	st.local.f64 	[%rd1], %fd29;
	cvta.global.u64 	%rd92, %rd91;
	{ // callseq 31, 0
	.param .b64 param0;
	st.param.b64 	[param0], %rd92;
	.param .b64 param1;
	st.param.b64 	[param1], %rd8;
	.param .b32 retval0;
	call.uni (retval0), 
	vprintf, 
	(
	param0, 
	param1
	);
	ld.param.b32 	%r101, [retval0];
	} // callseq 31
	@%p9 bra 	$L__BB0_15;
	setp.eq.s32 	%p10, %r4, 2;
	ld.global.u64 	%rd94, [%rd2];
	add.s64 	%rd96, %rd94, %rd89;
	ld.f32 	%f30, [%rd96+4];
	cvt.f64.f32 	%fd30, %f30;
	st.local.f64 	[%rd1], %fd30;
	cvta.global.u64 	%rd98, %rd91;
	{ // callseq 32, 0
	.param .b64 param0;
	st.param.b64 	[param0], %rd98;
	.param .b64 param1;
	st.param.b64 	[param1], %rd8;
	.param .b32 retval0;
	call.uni (retval0), 
	vprintf, 
	(
	param0, 
	param1
	);
	ld.param.b32 	%r103, [retval0];
	} // callseq 32
	@%p10 bra 	$L__BB0_15;
	ld.global.u64 	%rd100, [%rd2];
	add.s64 	%rd102, %rd100, %rd89;
	ld.f32 	%f31, [%rd102+8];
	cvt.f64.f32 	%fd31, %f31;
	st.local.f64 	[%rd1], %fd31;
	cvta.global.u64 	%rd104, %rd91;
	{ // callseq 33, 0
	.param .b64 param0;
	st.param.b64 	[param0], %rd104;
	.param .b64 param1;
	st.param.b64 	[param1], %rd8;
	.param .b32 retval0;
	call.uni (retval0), 
	vprintf, 
	(
	param0, 
	param1
	);
	ld.param.b32 	%r105, [retval0];
	} // callseq 33
$L__BB0_15:
	cvta.global.u64 	%rd107, %rd106;
	{ // callseq 34, 0
	.param .b64 param0;
	st.param.b64 	[param0], %rd107;
	.param .b64 param1;
	st.param.b64 	[param1], 0;
	.param .b32 retval0;
	call.uni (retval0), 
	vprintf, 
	(
	param0, 
	param1
	);
	ld.param.b32 	%r107, [retval0];
	} // callseq 34
	add.s32 	%r189, %r189, 1;
	setp.eq.s32 	%p11, %r189, %r33;
	@%p11 bra 	$L__BB0_16;
	bra.uni 	$L__BB0_2;
$L__BB0_16:
	mov.b32 	%r194, 0;
$L__BB0_17:
	ld.param.u64 	%rd279, [_Z14aff_matrix_GPUPPfi_param_0];
	setp.lt.u32 	%p12, %r33, 16;
	cvta.to.global.u64 	%rd108, %rd279;
	mul.wide.u32 	%rd109, %r194, 8;
	add.s64 	%rd3, %rd108, %rd109;
	mov.b32 	%r197, 0;
	@%p12 bra 	$L__BB0_20;
	mov.b32 	%r195, 0;
$L__BB0_19:
	.pragma "nounroll";
	ld.global.u64 	%rd110, [%rd3];
	mul.wide.u32 	%rd111, %r195, 4;
	add.s64 	%rd112, %rd110, %rd111;
	ld.f32 	%f32, [%rd112];
	add.f32 	%f33, %f32, 0f40400000;
	st.f32 	[%rd112], %f33;
	ld.global.u64 	%rd113, [%rd3];
	add.s64 	%rd114, %rd113, %rd111;
	ld.f32 	%f34, [%rd114+4];
	add.f32 	%f35, %f34, 0f40400000;
	st.f32 	[%rd114+4], %f35;
	ld.global.u64 	%rd115, [%rd3];
	add.s64 	%rd116, %rd115, %rd111;
	ld.f32 	%f36, [%rd116+8];
	add.f32 	%f37, %f36, 0f40400000;
	st.f32 	[%rd116+8], %f37;
	ld.global.u64 	%rd117, [%rd3];
	add.s64 	%rd118, %rd117, %rd111;
	ld.f32 	%f38, [%rd118+12];
	add.f32 	%f39, %f38, 0f40400000;
	st.f32 	[%rd118+12], %f39;
	ld.global.u64 	%rd119, [%rd3];
	add.s64 	%rd120, %rd119, %rd111;
	ld.f32 	%f40, [%rd120+16];
	add.f32 	%f41, %f40, 0f40400000;
	st.f32 	[%rd120+16], %f41;
	ld.global.u64 	%rd121, [%rd3];
	add.s64 	%rd122, %rd121, %rd111;
	ld.f32 	%f42, [%rd122+20];
	add.f32 	%f43, %f42, 0f40400000;
	st.f32 	[%rd122+20], %f43;
	ld.global.u64 	%rd123, [%rd3];
	add.s64 	%rd124, %rd123, %rd111;
	ld.f32 	%f44, [%rd124+24];
	add.f32 	%f45, %f44, 0f40400000;
	st.f32 	[%rd124+24], %f45;
	ld.global.u64 	%rd125, [%rd3];
	add.s64 	%rd126, %rd125, %rd111;
	ld.f32 	%f46, [%rd126+28];
	add.f32 	%f47, %f46, 0f40400000;
	st.f32 	[%rd126+28], %f47;
	ld.global.u64 	%rd127, [%rd3];
	add.s64 	%rd128, %rd127, %rd111;
	ld.f32 	%f48, [%rd128+32];
	add.f32 	%f49, %f48, 0f40400000;
	st.f32 	[%rd128+32], %f49;
	ld.global.u64 	%rd129, [%rd3];
	add.s64 	%rd130, %rd129, %rd111;
	ld.f32 	%f50, [%rd130+36];
	add.f32 	%f51, %f50, 0f40400000;
	st.f32 	[%rd130+36], %f51;
	ld.global.u64 	%rd131, [%rd3];
	add.s64 	%rd132, %rd131, %rd111;
	ld.f32 	%f52, [%rd132+40];
	add.f32 	%f53, %f52, 0f40400000;
	st.f32 	[%rd132+40], %f53;
	ld.global.u64 	%rd133, [%rd3];
	add.s64 	%rd134, %rd133, %rd111;
	ld.f32 	%f54, [%rd134+44];
	add.f32 	%f55, %f54, 0f40400000;
	st.f32 	[%rd134+44], %f55;
	ld.global.u64 	%rd135, [%rd3];
	add.s64 	%rd136, %rd135, %rd111;
	ld.f32 	%f56, [%rd136+48];
	add.f32 	%f57, %f56, 0f40400000;
	st.f32 	[%rd136+48], %f57;
	ld.global.u64 	%rd137, [%rd3];
	add.s64 	%rd138, %rd137, %rd111;
	ld.f32 	%f58, [%rd138+52];
	add.f32 	%f59, %f58, 0f40400000;
	st.f32 	[%rd138+52], %f59;
	ld.global.u64 	%rd139, [%rd3];
	add.s64 	%rd140, %rd139, %rd111;
	ld.f32 	%f60, [%rd140+56];
	add.f32 	%f61, %f60, 0f40400000;
	st.f32 	[%rd140+56], %f61;
	ld.global.u64 	%rd141, [%rd3];
	add.s64 	%rd142, %rd141, %rd111;
	ld.f32 	%f62, [%rd142+60];
	add.f32 	%f63, %f62, 0f40400000;
	st.f32 	[%rd142+60], %f63;
	add.s32 	%r195, %r195, 16;
	setp.ne.s32 	%p13, %r195, %r3;
	mov.u32 	%r197, %r3;
	@%p13 bra 	$L__BB0_19;
$L__BB0_20:
	setp.eq.s32 	%p14, %r1, 0;
	@%p14 bra 	$L__BB0_30;
	add.s32 	%r112, %r1, -1;
	setp.lt.u32 	%p15, %r112, 7;
	@%p15 bra 	$L__BB0_23;
	ld.global.u64 	%rd143, [%rd3];
	mul.wide.u32 	%rd144, %r197, 4;
	add.s64 	%rd145, %rd143, %rd144;
	ld.f32 	%f64, [%rd145];
	add.f32 	%f65, %f64, 0f40400000;
	st.f32 	[%rd145], %f65;
	ld.global.u64 	%rd146, [%rd3];
	add.s64 	%rd147, %rd146, %rd144;
	ld.f32 	%f66, [%rd147+4];
	add.f32 	%f67, %f66, 0f40400000;
	st.f32 	[%rd147+4], %f67;
	ld.global.u64 	%rd148, [%rd3];
	add.s64 	%rd149, %rd148, %rd144;
	ld.f32 	%f68, [%rd149+8];
	add.f32 	%f69, %f68, 0f40400000;
	st.f32 	[%rd149+8], %f69;
	ld.global.u64 	%rd150, [%rd3];
	add.s64 	%rd151, %rd150, %rd144;
	ld.f32 	%f70, [%rd151+12];
	add.f32 	%f71, %f70, 0f40400000;
	st.f32 	[%rd151+12], %f71;
	ld.global.u64 	%rd152, [%rd3];
	add.s64 	%rd153, %rd152, %rd144;
	ld.f32 	%f72, [%rd153+16];
	add.f32 	%f73, %f72, 0f40400000;
	st.f32 	[%rd153+16], %f73;
	ld.global.u64 	%rd154, [%rd3];
	add.s64 	%rd155, %rd154, %rd144;
	ld.f32 	%f74, [%rd155+20];
	add.f32 	%f75, %f74, 0f40400000;
	st.f32 	[%rd155+20], %f75;
	ld.global.u64 	%rd156, [%rd3];
	add.s64 	%rd157, %rd156, %rd144;
	ld.f32 	%f76, [%rd157+24];
	add.f32 	%f77, %f76, 0f40400000;
	st.f32 	[%rd157+24], %f77;
	ld.global.u64 	%rd158, [%rd3];
	add.s64 	%rd159, %rd158, %rd144;
	ld.f32 	%f78, [%rd159+28];
	add.f32 	%f79, %f78, 0f40400000;
	st.f32 	[%rd159+28], %f79;
	add.s32 	%r197, %r197, 8;
$L__BB0_23:
	setp.eq.s32 	%p16, %r2, 0;
	@%p16 bra 	$L__BB0_30;
	add.s32 	%r113, %r2, -1;
	setp.lt.u32 	%p17, %r113, 3;
	@%p17 bra 	$L__BB0_26;
	ld.global.u64 	%rd160, [%rd3];
	mul.wide.u32 	%rd161, %r197, 4;
	add.s64 	%rd162, %rd160, %rd161;
	ld.f32 	%f80, [%rd162];
	add.f32 	%f81, %f80, 0f40400000;
	st.f32 	[%rd162], %f81;
	ld.global.u64 	%rd163, [%rd3];
	add.s64 	%rd164, %rd163, %rd161;
	ld.f32 	%f82, [%rd164+4];
	add.f32 	%f83, %f82, 0f40400000;
	st.f32 	[%rd164+4], %f83;
	ld.global.u64 	%rd165, [%rd3];
	add.s64 	%rd166, %rd165, %rd161;
	ld.f32 	%f84, [%rd166+8];
	add.f32 	%f85, %f84, 0f40400000;
	st.f32 	[%rd166+8], %f85;
	ld.global.u64 	%rd167, [%rd3];
	add.s64 	%rd168, %rd167, %rd161;
	ld.f32 	%f86, [%rd168+12];
	add.f32 	%f87, %f86, 0f40400000;
	st.f32 	[%rd168+12], %f87;
	add.s32 	%r197, %r197, 4;
$L__BB0_26:
	setp.eq.s32 	%p18, %r4, 0;
	@%p18 bra 	$L__BB0_30;
	setp.eq.s32 	%p19, %r4, 1;
	ld.global.u64 	%rd169, [%rd3];
	mul.wide.u32 	%rd170, %r197, 4;
	add.s64 	%rd171, %rd169, %rd170;
	ld.f32 	%f88, [%rd171];
	add.f32 	%f89, %f88, 0f40400000;
	st.f32 	[%rd171], %f89;
	@%p19 bra 	$L__BB0_30;
	setp.eq.s32 	%p20, %r4, 2;
	ld.global.u64 	%rd172, [%rd3];
	add.s64 	%rd174, %rd172, %rd170;
	ld.f32 	%f90, [%rd174+4];
	add.f32 	%f91, %f90, 0f40400000;
	st.f32 	[%rd174+4], %f91;
	@%p20 bra 	$L__BB0_30;
	ld.global.u64 	%rd175, [%rd3];
	add.s64 	%rd177, %rd175, %rd170;
	ld.f32 	%f92, [%rd177+8];
	add.f32 	%f93, %f92, 0f40400000;
	st.f32 	[%rd177+8], %f93;
$L__BB0_30:
	add.s32 	%r194, %r194, 1;
	setp.ne.s32 	%p21, %r194, %r33;
	@%p21 bra 	$L__BB0_17;
	mov.u64 	%rd178, $str$3;
	cvta.global.u64 	%rd179, %rd178;
	{ // callseq 35, 0
	.param .b64 param0;
	st.param.b64 	[param0], %rd179;
	.param .b64 param1;
	st.param.b64 	[param1], 0;
	.param .b32 retval0;
	call.uni (retval0), 
	vprintf, 
	(
	param0, 
	param1
	);
	ld.param.b32 	%r115, [retval0];
	} // callseq 35
	mov.b32 	%r199, 0;
	mov.u64 	%rd256, $str$2;
	add.u64 	%rd258, %SP, 0;
$L__BB0_32:
	setp.lt.u32 	%p22, %r33, 16;
	mov.b32 	%r202, 0;
	@%p22 bra 	$L__BB0_35;
	and.b32  	%r118, %r33, 2147483632;
	neg.s32 	%r200, %r118;
	mov.b64 	%rd282, 0;
$L__BB0_34:
	.pragma "nounroll";
	ld.param.u64 	%rd280, [_Z14aff_matrix_GPUPPfi_param_0];
	cvta.to.global.u64 	%rd181, %rd280;
	mul.wide.u32 	%rd182, %r199, 8;
	add.s64 	%rd183, %rd181, %rd182;
	ld.global.u64 	%rd184, [%rd183];
	add.s64 	%rd185, %rd184, %rd282;
	ld.f32 	%f94, [%rd185];
	cvt.f64.f32 	%fd32, %f94;
	st.local.f64 	[%rd1], %fd32;
	mov.u64 	%rd186, $str$2;
	cvta.global.u64 	%rd187, %rd186;
	add.u64 	%rd188, %SP, 0;
	{ // callseq 36, 0
	.param .b64 param0;
	st.param.b64 	[param0], %rd187;
	.param .b64 param1;
	st.param.b64 	[param1], %rd188;
	.param .b32 retval0;
	call.uni (retval0), 
	vprintf, 
	(
	param0, 
	param1
	);
	ld.param.b32 	%r119, [retval0];
	} // callseq 36
	ld.global.u64 	%rd189, [%rd183];
	add.s64 	%rd190, %rd189, %rd282;
	ld.f32 	%f95, [%rd190+4];
	cvt.f64.f32 	%fd33, %f95;
	st.local.f64 	[%rd1], %fd33;
	{ // callseq 37, 0
	.param .b64 param0;
	st.param.b64 	[param0], %rd187;
	.param .b64 param1;
	st.param.b64 	[param1], %rd188;
	.param .b32 retval0;
	call.uni (retval0), 
	vprintf, 
	(
	param0, 
	param1
	);
	ld.param.b32 	%r121, [retval0];
	} // callseq 37
	ld.global.u64 	%rd191, [%rd183];
	add.s64 	%rd192, %rd191, %rd282;
	ld.f32 	%f96, [%rd192+8];
	cvt.f64.f32 	%fd34, %f96;
	st.local.f64 	[%rd1], %fd34;
	{ // callseq 38, 0
	.param .b64 param0;
	st.param.b64 	[param0], %rd187;
	.param .b64 param1;
	st.param.b64 	[param1], %rd188;
	.param .b32 retval0;
	call.uni (retval0), 
	vprintf, 
	(
	param0, 
	param1
	);
	ld.param.b32 	%r123, [retval0];
	} // callseq 38
	ld.global.u64 	%rd193, [%rd183];
	add.s64 	%rd194, %rd193, %rd282;
	ld.f32 	%f97, [%rd194+12];
	cvt.f64.f32 	%fd35, %f97;
	st.local.f64 	[%rd1], %fd35;
	{ // callseq 39, 0
	.param .b64 param0;
	st.param.b64 	[param0], %rd187;
	.param .b64 param1;
	st.param.b64 	[param1], %rd188;
	.param .b32 retval0;
	call.uni (retval0), 
	vprintf, 
	(
	param0, 
	param1
	);
	ld.param.b32 	%r125, [retval0];
	} // callseq 39
	ld.global.u64 	%rd195, [%rd183];
	add.s64 	%rd196, %rd195, %rd282;
	ld.f32 	%f98, [%rd196+16];
	cvt.f64.f32 	%fd36, %f98;
	st.local.f64 	[%rd1], %fd36;
	{ // callseq 40, 0
	.param .b64 param0;
	st.param.b64 	[param0], %rd187;
	.param .b64 param1;
	st.param.b64 	[param1], %rd188;
	.param .b32 retval0;
	call.uni (retval0), 
	vprintf, 
	(
	param0, 
	param1
	);
	ld.param.b32 	%r127, [retval0];
	} // callseq 40
	ld.global.u64 	%rd197, [%rd183];
	add.s64 	%rd198, %rd197, %rd282;
	ld.f32 	%f99, [%rd198+20];
	cvt.f64.f32 	%fd37, %f99;
	st.local.f64 	[%rd1], %fd37;
	{ // callseq 41, 0
	.param .b64 param0;
	st.param.b64 	[param0], %rd187;
	.param .b64 param1;
	st.param.b64 	[param1], %rd188;
	.param .b32 retval0;
	call.uni (retval0), 
	vprintf, 
	(
	param0, 
	param1
	);
	ld.param.b32 	%r129, [retval0];
	} // callseq 41
	ld.global.u64 	%rd199, [%rd183];
	add.s64 	%rd200, %rd199, %rd282;
	ld.f32 	%f100, [%rd200+24];
	cvt.f64.f32 	%fd38, %f100;
	st.local.f64 	[%rd1], %fd38;
	{ // callseq 42, 0
	.param .b64 param0;
	st.param.b64 	[param0], %rd187;
	.param .b64 param1;
	st.param.b64 	[param1], %rd188;
	.param .b32 retval0;
	call.uni (retval0), 
	vprintf, 
	(
	param0, 
	param1
	);
	ld.param.b32 	%r131, [retval0];
	} // callseq 42
	ld.global.u64 	%rd201, [%rd183];
	add.s64 	%rd202, %rd201, %rd282;
	ld.f32 	%f101, [%rd202+28];
	cvt.f64.f32 	%fd39, %f101;
	st.local.f64 	[%rd1], %fd39;
	{ // callseq 43, 0
	.param .b64 param0;
	st.param.b64 	[param0], %rd187;
	.param .b64 param1;
	st.param.b64 	[param1], %rd188;
	.param .b32 retval0;
	call.uni (retval0), 
	vprintf, 
	(
	param0, 
	param1
	);
	ld.param.b32 	%r133, [retval0];
	} // callseq 43
	ld.global.u64 	%rd203, [%rd183];
	add.s64 	%rd204, %rd203, %rd282;
	ld.f32 	%f102, [%rd204+32];
	cvt.f64.f32 	%fd40, %f102;
	st.local.f64 	[%rd1], %fd40;
	{ // callseq 44, 0
	.param .b64 param0;
	st.param.b64 	[param0], %rd187;
	.param .b64 param1;
	st.param.b64 	[param1], %rd188;
	.param .b32 retval0;
	call.uni (retval0), 
	vprintf, 
	(
	param0, 
	param1
	);
	ld.param.b32 	%r135, [retval0];
	} // callseq 44
	ld.global.u64 	%rd205, [%rd183];
	add.s64 	%rd206, %rd205, %rd282;
	ld.f32 	%f103, [%rd206+36];
	cvt.f64.f32 	%fd41, %f103;
	st.local.f64 	[%rd1], %fd41;
	{ // callseq 45, 0
	.param .b64 param0;
	st.param.b64 	[param0], %rd187;
	.param .b64 param1;
	st.param.b64 	[param1], %rd188;
	.param .b32 retval0;
	call.uni (retval0), 
	vprintf, 
	(
	param0, 
	param1
	);
	ld.param.b32 	%r137, [retval0];
	} // callseq 45
	ld.global.u64 	%rd207, [%rd183];
	add.s64 	%rd208, %rd207, %rd282;
	ld.f32 	%f104, [%rd208+40];
	cvt.f64.f32 	%fd42, %f104;
	st.local.f64 	[%rd1], %fd42;
	{ // callseq 46, 0
	.param .b64 param0;
	st.param.b64 	[param0], %rd187;
	.param .b64 param1;
	st.param.b64 	[param1], %rd188;
	.param .b32 retval0;
	call.uni (retval0), 
	vprintf, 
	(
	param0, 
	param1
	);
	ld.param.b32 	%r139, [retval0];
	} // callseq 46
	ld.global.u64 	%rd209, [%rd183];
	add.s64 	%rd210, %rd209, %rd282;
	ld.f32 	%f105, [%rd210+44];
	cvt.f64.f32 	%fd43, %f105;
	st.local.f64 	[%rd1], %fd43;
	{ // callseq 47, 0
	.param .b64 param0;
	st.param.b64 	[param0], %rd187;
	.param .b64 param1;
	st.param.b64 	[param1], %rd188;
	.param .b32 retval0;
	call.uni (retval0), 
	vprintf, 
	(
	param0, 
	param1
	);
	ld.param.b32 	%r141, [retval0];
	} // callseq 47
	ld.global.u64 	%rd211, [%rd183];
	add.s64 	%rd212, %rd211, %rd282;
	ld.f32 	%f106, [%rd212+48];
	cvt.f64.f32 	%fd44, %f106;
	st.local.f64 	[%rd1], %fd44;
	{ // callseq 48, 0
	.param .b64 param0;
	st.param.b64 	[param0], %rd187;
	.param .b64 param1;
	st.param.b64 	[param1], %rd188;
	.param .b32 retval0;
	call.uni (retval0), 
	vprintf, 
	(
	param0, 
	param1
	);
	ld.param.b32 	%r143, [retval0];
	} // callseq 48
	ld.global.u64 	%rd213, [%rd183];
	add.s64 	%rd214, %rd213, %rd282;
	ld.f32 	%f107, [%rd214+52];
	cvt.f64.f32 	%fd45, %f107;
	st.local.f64 	[%rd1], %fd45;
	{ // callseq 49, 0
	.param .b64 param0;
	st.param.b64 	[param0], %rd187;
	.param .b64 param1;
	st.param.b64 	[param1], %rd188;
	.param .b32 retval0;
	call.uni (retval0), 
	vprintf, 
	(
	param0, 
	param1
	);
	ld.param.b32 	%r145, [retval0];
	} // callseq 49
	ld.global.u64 	%rd215, [%rd183];
	add.s64 	%rd216, %rd215, %rd282;
	ld.f32 	%f108, [%rd216+56];
	cvt.f64.f32 	%fd46, %f108;
	st.local.f64 	[%rd1], %fd46;
	{ // callseq 50, 0
	.param .b64 param0;
	st.param.b64 	[param0], %rd187;
	.param .b64 param1;
	st.param.b64 	[param1], %rd188;
	.param .b32 retval0;
	call.uni (retval0), 
	vprintf, 
	(
	param0, 
	param1
	);
	ld.param.b32 	%r147, [retval0];
	} // callseq 50
	ld.global.u64 	%rd217, [%rd183];
	add.s64 	%rd218, %rd217, %rd282;
	ld.f32 	%f109, [%rd218+60];
	cvt.f64.f32 	%fd47, %f109;
	st.local.f64 	[%rd1], %fd47;
	{ // callseq 51, 0
	.param .b64 param0;
	st.param.b64 	[param0], %rd187;
	.param .b64 param1;
	st.param.b64 	[param1], %rd188;
	.param .b32 retval0;
	call.uni (retval0), 
	vprintf, 
	(
	param0, 
	param1
	);
	ld.param.b32 	%r149, [retval0];
	} // callseq 51
	add.s32 	%r200, %r200, 16;
	add.s64 	%rd282, %rd282, 64;
	setp.ne.s32 	%p23, %r200, 0;
	mov.u32 	%r202, %r3;
	@%p23 bra 	$L__BB0_34;
$L__BB0_35:
	setp.eq.s32 	%p24, %r1, 0;
	@%p24 bra 	$L__BB0_45;
	ld.param.u64 	%rd281, [_Z14aff_matrix_GPUPPfi_param_0];
	cvta.to.global.u64 	%rd219, %rd281;
	mul.wide.u32 	%rd220, %r199, 8;
	add.s64 	%rd6, %rd219, %rd220;
	add.s32 	%r151, %r1, -1;
	setp.lt.u32 	%p25, %r151, 7;
	@%p25 bra 	$L__BB0_38;
	ld.global.u64 	%rd221, [%rd6];
	mul.wide.u32 	%rd222, %r202, 4;
	add.s64 	%rd223, %rd221, %rd222;
	ld.f32 	%f110, [%rd223];
	cvt.f64.f32 	%fd48, %f110;
	st.local.f64 	[%rd1], %fd48;
	cvta.global.u64 	%rd225, %rd256;
	{ // callseq 52, 0
	.param .b64 param0;
	st.param.b64 	[param0], %rd225;
	.param .b64 param1;
	st.param.b64 	[param1], %rd258;
	.param .b32 retval0;
	call.uni (retval0), 
	vprintf, 
	(
	param0, 
	param1
	);
	ld.param.b32 	%r152, [retval0];
	} // callseq 52
	ld.global.u64 	%rd227, [%rd6];
	add.s64 	%rd228, %rd227, %rd222;
	ld.f32 	%f111, [%rd228+4];
	cvt.f64.f32 	%fd49, %f111;
	st.local.f64 	[%rd1], %fd49;
	{ // callseq 53, 0
	.param .b64 param0;
	st.param.b64 	[param0], %rd225;
	.param .b64 param1;
	st.param.b64 	[param1], %rd258;
	.param .b32 retval0;
	call.uni (retval0), 
	vprintf, 
	(
	param0, 
	param1
	);
	ld.param.b32 	%r154, [retval0];
	} // callseq 53
	ld.global.u64 	%rd229, [%rd6];
	add.s64 	%rd230, %rd229, %rd222;
	ld.f32 	%f112, [%rd230+8];
	cvt.f64.f32 	%fd50, %f112;
	st.local.f64 	[%rd1], %fd50;
	{ // callseq 54, 0
	.param .b64 param0;
	st.param.b64 	[param0], %rd225;
	.param .b64 param1;
	st.param.b64 	[param1], %rd258;
	.param .b32 retval0;
	call.uni (retval0), 
	vprintf, 
	(
	param0, 
	param1
	);
	ld.param.b32 	%r156, [retval0];
	} // callseq 54
	ld.global.u64 	%rd231, [%rd6];
	add.s64 	%rd232, %rd231, %rd222;
	ld.f32 	%f113, [%rd232+12];
	cvt.f64.f32 	%fd51, %f113;
	st.local.f64 	[%rd1], %fd51;
	{ // callseq 55, 0
	.param .b64 param0;
	st.param.b64 	[param0], %rd225;
	.param .b64 param1;
	st.param.b64 	[param1], %rd258;
	.param .b32 retval0;
	call.uni (retval0), 
	vprintf, 
	(
	param0, 
	param1
	);
	ld.param.b32 	%r158, [retval0];
	} // callseq 55
	ld.global.u64 	%rd233, [%rd6];
	add.s64 	%rd234, %rd233, %rd222;
	ld.f32 	%f114, [%rd234+16];
	cvt.f64.f32 	%fd52, %f114;
	st.local.f64 	[%rd1], %fd52;
	{ // callseq 56, 0
	.param .b64 param0;
	st.param.b64 	[param0], %rd225;
	.param .b64 param1;
	st.param.b64 	[param1], %rd258;
	.param .b32 retval0;
	call.uni (retval0), 
	vprintf, 
	(
	param0, 
	param1
	);
	ld.param.b32 	%r160, [retval0];
	} // callseq 56
	ld.global.u64 	%rd235, [%rd6];
	add.s64 	%rd236, %rd235, %rd222;
	ld.f32 	%f115, [%rd236+20];
	cvt.f64.f32 	%fd53, %f115;
	st.local.f64 	[%rd1], %fd53;
	{ // callseq 57, 0
	.param .b64 param0;
	st.param.b64 	[param0], %rd225;
	.param .b64 param1;
	st.param.b64 	[param1], %rd258;
	.param .b32 retval0;
	call.uni (retval0), 
	vprintf, 
	(
	param0, 
	param1
	);
	ld.param.b32 	%r162, [retval0];
	} // callseq 57
	ld.global.u64 	%rd237, [%rd6];
	add.s64 	%rd238, %rd237, %rd222;
	ld.f32 	%f116, [%rd238+24];
	cvt.f64.f32 	%fd54, %f116;
	st.local.f64 	[%rd1], %fd54;
	{ // callseq 58, 0
	.param .b64 param0;
	st.param.b64 	[param0], %rd225;
	.param .b64 param1;
	st.param.b64 	[param1], %rd258;
	.param .b32 retval0;
	call.uni (retval0), 
	vprintf, 
	(
	param0, 
	param1
	);
	ld.param.b32 	%r164, [retval0];
	} // callseq 58
	ld.global.u64 	%rd239, [%rd6];
	add.s64 	%rd240, %rd239, %rd222;
	ld.f32 	%f117, [%rd240+28];
	cvt.f64.f32 	%fd55, %f117;
	st.local.f64 	[%rd1], %fd55;
	{ // callseq 59, 0
	.param .b64 param0;
	st.param.b64 	[param0], %rd225;
	.param .b64 param1;
	st.param.b64 	[param1], %rd258;
	.param .b32 retval0;
	call.uni (retval0), 
	vprintf, 
	(
	param0, 
	param1
	);
	ld.param.b32 	%r166, [retval0];
	} // callseq 59
	add.s32 	%r202, %r202, 8;
$L__BB0_38:
	setp.eq.s32 	%p26, %r2, 0;
	@%p26 bra 	$L__BB0_45;
	add.s32 	%r168, %r2, -1;
	setp.lt.u32 	%p27, %r168, 3;
	@%p27 bra 	$L__BB0_41;
	ld.global.u64 	%rd241, [%rd6];
	mul.wide.u32 	%rd242, %r202, 4;
	add.s64 	%rd243, %rd241, %rd242;
	ld.f32 	%f118, [%rd243];
	cvt.f64.f32 	%fd56, %f118;
	st.local.f64 	[%rd1], %fd56;
	cvta.global.u64 	%rd245, %rd256;
	{ // callseq 60, 0
	.param .b64 param0;
	st.param.b64 	[param0], %rd245;
	.param .b64 param1;
	st.param.b64 	[param1], %rd258;
	.param .b32 retval0;
	call.uni (retval0), 
	vprintf, 
	(
	param0, 
	param1
	);
	ld.param.b32 	%r169, [retval0];
	} // callseq 60
	ld.global.u64 	%rd247, [%rd6];
	add.s64 	%rd248, %rd247, %rd242;
	ld.f32 	%f119, [%rd248+4];
	cvt.f64.f32 	%fd57, %f119;
	st.local.f64 	[%rd1], %fd57;
	{ // callseq 61, 0
	.param .b64 param0;
	st.param.b64 	[param0], %rd245;
	.param .b64 param1;
	st.param.b64 	[param1], %rd258;
	.param .b32 retval0;
	call.uni (retval0), 
	vprintf, 
	(
	param0, 
	param1
	);
	ld.param.b32 	%r171, [retval0];
	} // callseq 61
	ld.global.u64 	%rd249, [%rd6];
	add.s64 	%rd250, %rd249, %rd242;
	ld.f32 	%f120, [%rd250+8];
	cvt.f64.f32 	%fd58, %f120;
	st.local.f64 	[%rd1], %fd58;
	{ // callseq 62, 0
	.param .b64 param0;
	st.param.b64 	[param0], %rd245;
	.param .b64 param1;
	st.param.b64 	[param1], %rd258;
	.param .b32 retval0;
	call.uni (retval0), 
	vprintf, 
	(
	param0, 
	param1
	);
	ld.param.b32 	%r173, [retval0];
	} // callseq 62
	ld.global.u64 	%rd251, [%rd6];
	add.s64 	%rd252, %rd251, %rd242;
	ld.f32 	%f121, [%rd252+12];
	cvt.f64.f32 	%fd59, %f121;
	st.local.f64 	[%rd1], %fd59;
	{ // callseq 63, 0
	.param .b64 param0;
	st.param.b64 	[param0], %rd245;
	.param .b64 param1;
	st.param.b64 	[param1], %rd258;
	.param .b32 retval0;
	call.uni (retval0), 
	vprintf, 
	(
	param0, 
	param1
	);
	ld.param.b32 	%r175, [retval0];
	} // callseq 63
	add.s32 	%r202, %r202, 4;
$L__BB0_41:
	setp.eq.s32 	%p28, %r4, 0;
	@%p28 bra 	$L__BB0_45;
	setp.eq.s32 	%p29, %r4, 1;
	ld.global.u64 	%rd253, [%rd6];
	mul.wide.u32 	%rd254, %r202, 4;
	add.s64 	%rd255, %rd253, %rd254;
	ld.f32 	%f122, [%rd255];
	cvt.f64.f32 	%fd60, %f122;
	st.local.f64 	[%rd1], %fd60;
	cvta.global.u64 	%rd257, %rd256;
	{ // callseq 64, 0
	.param .b64 param0;
	st.param.b64 	[param0], %rd257;
	.param .b64 param1;
	st.param.b64 	[param1], %rd258;
	.param .b32 retval0;
	call.uni (retval0), 
	vprintf, 
	(
	param0, 
	param1
	);
	ld.param.b32 	%r177, [retval0];
	} // callseq 64
	@%p29 bra 	$L__BB0_45;
	setp.eq.s32 	%p30, %r4, 2;
	ld.global.u64 	%rd259, [%rd6];
	add.s64 	%rd261, %rd259, %rd254;
	ld.f32 	%f123, [%rd261+4];
	cvt.f64.f32 	%fd61, %f123;
	st.local.f64 	[%rd1], %fd61;
	cvta.global.u64 	%rd263, %rd256;
	{ // callseq 65, 0
	.param .b64 param0;
	st.param.b64 	[param0], %rd263;
	.param .b64 param1;
	st.param.b64 	[param1], %rd258;
	.param .b32 retval0;
	call.uni (retval0), 
	vprintf, 
	(
	param0, 
	param1
	);
	ld.param.b32 	%r179, [retval0];
	} // callseq 65
	@%p30 bra 	$L__BB0_45;
	ld.global.u64 	%rd265, [%rd6];
	add.s64 	%rd267, %rd265, %rd254;
	ld.f32 	%f124, [%rd267+8];
	cvt.f64.f32 	%fd62, %f124;
	st.local.f64 	[%rd1], %fd62;
	cvta.global.u64 	%rd269, %rd256;
	{ // callseq 66, 0
	.param .b64 param0;
	st.param.b64 	[param0], %rd269;
	.param .b64 param1;
	st.param.b64 	[param1], %rd258;
	.param .b32 retval0;
	call.uni (retval0), 
	vprintf, 
	(
	param0, 
	param1
	);
	ld.param.b32 	%r181, [retval0];
	} // callseq 66
$L__BB0_45:
	cvta.global.u64 	%rd272, %rd178;
	{ // callseq 67, 0
	.param .b64 param0;
	st.param.b64 	[param0], %rd272;
	.param .b64 param1;
	st.param.b64 	[param1], 0;
	.param .b32 retval0;
	call.uni (retval0), 
	vprintf, 
	(
	param0, 
	param1
	);
	ld.param.b32 	%r183, [retval0];
	} // callseq 67
	add.s32 	%r199, %r199, 1;
	setp.eq.s32 	%p31, %r199, %r33;
	@%p31 bra 	$L__BB0_47;
	bra.uni 	$L__BB0_32;
$L__BB0_46:
	mov.u64 	%rd13, $str$3;
	cvta.global.u64 	%rd14, %rd13;
	{ // callseq 2, 0
	.param .b64 param0;
	st.param.b64 	[param0], %rd14;
	.param .b64 param1;
	st.param.b64 	[param1], 0;
	.param .b32 retval0;
	call.uni (retval0), 
	vprintf, 
	(
	param0, 
	param1
	);
	ld.param.b32 	%r38, [retval0];
	} // callseq 2
$L__BB0_47:
	mov.u64 	%rd273, $str$4;
	cvta.global.u64 	%rd274, %rd273;
	{ // callseq 68, 0
	.param .b64 param0;
	st.param.b64 	[param0], %rd274;
	.param .b64 param1;
	st.param.b64 	[param1], 0;
	.param .b32 retval0;
	call.uni (retval0), 
	vprintf, 
	(
	param0, 
	param1
	);
	ld.param.b32 	%r185, [retval0];
	} // callseq 68
	mov.u64 	%rd275, $str;
	cvta.global.u64 	%rd276, %rd275;
	{ // callseq 69, 0
	.param .b64 param0;
	st.param.b64 	[param0], %rd276;
	.param .b64 param1;
	st.param.b64 	[param1], 0;
	.param .b32 retval0;
	call.uni (retval0), 
	vprintf, 
	(
	param0, 
	param1
	);
	ld.param.b32 	%r187, [retval0];
	} // callseq 69
	ret;

}


// ===== COMPILED SASS (sm_100) =====

	.target	sm_100

	.elftype	@"ET_EXEC"


//--------------------- .note.nv.tkinfo           --------------------------
	.section	.note.nv.tkinfo,"",@"SHT_NOTE"
	.sectionflags	@"SHF_NOTE_NV_TKINFO"
	.tkinfo
        /*0018*/ 	.word	0x00000002
        /*0030*/ 	.string	""
        /*0030*/ 	.string	"ptxas"
        /*0030*/ 	.string	"Cuda compilation tools, release 13.0, V13.0.88"
        /*0030*/ 	.string	"Build cuda_13.0.r13.0/compiler.36424714_0"
        /*0030*/ 	.string	"-arch sm_100 -m 64 "



//--------------------- .note.nv.cuinfo           --------------------------
	.section	.note.nv.cuinfo,"",@"SHT_NOTE"
	.sectionflags	@"SHF_NOTE_NV_CUINFO"
        /*0018*/ 	.short	0x0002
        /*001a*/ 	.short	0x0064
        /*001c*/ 	.short	0x0082
	.zero		2


//--------------------- .nv.info                  --------------------------
	.section	.nv.info,"",@"SHT_CUDA_INFO"
	.align	4


	//----- nvinfo : EIATTR_REGCOUNT
	.align		4
        /*0000*/ 	.byte	0x04, 0x2f
        /*0002*/ 	.short	(.L_6 - .L_5)
	.align		4
.L_5:
        /*0004*/ 	.word	index@(_Z14aff_matrix_GPUPPfi)
        /*0008*/ 	.word	0x00000022


	//----- nvinfo : EIATTR_FRAME_SIZE
	.align		4
.L_6:
        /*000c*/ 	.byte	0x04, 0x11
        /*000e*/ 	.short	(.L_8 - .L_7)
	.align		4
.L_7:
        /*0010*/ 	.word	index@(_Z14aff_matrix_GPUPPfi)
        /*0014*/ 	.word	0x00000008


	//----- nvinfo : EIATTR_MIN_STACK_SIZE
	.align		4
.L_8:
        /*0018*/ 	.byte	0x04, 0x12
        /*001a*/ 	.short	(.L_10 - .L_9)
	.align		4
.L_9:
        /*001c*/ 	.word	index@(_Z14aff_matrix_GPUPPfi)
        /*0020*/ 	.word	0x00000008
.L_10:


//--------------------- .nv.compat                --------------------------
	.section	.nv.compat,"",@"SHT_CUDA_COMPAT_INFO"
	.align	4
        /*0000*/ 	.byte	0x02, 0x09, 0x00, 0x00, 0x02, 0x02, 0x01, 0x00, 0x02, 0x05, 0x05, 0x00, 0x03, 0x07, 0x01, 0x01
        /*0010*/ 	.byte	0x02, 0x03, 0x00, 0x00, 0x02, 0x06, 0x01, 0x00, 0x04, 0x0b, 0x08, 0x00, 0x09, 0x00, 0x00, 0x00
        /*0020*/ 	.byte	0x00, 0x00, 0x00, 0x00


//--------------------- .nv.info._Z14aff_matrix_GPUPPfi --------------------------
	.section	.nv.info._Z14aff_matrix_GPUPPfi,"",@"SHT_CUDA_INFO"
	.sectionflags	@""
	.align	4


	//----- nvinfo : EIATTR_CUDA_API_VERSION
	.align		4
        /*0000*/ 	.byte	0x04, 0x37
        /*0002*/ 	.short	(.L_12 - .L_11)
.L_11:
        /*0004*/ 	.word	0x00000082


	//----- nvinfo : EIATTR_KPARAM_INFO
	.align		4
.L_12:
        /*0008*/ 	.byte	0x04, 0x17
        /*000a*/ 	.short	(.L_14 - .L_13)
.L_13:
        /*000c*/ 	.word	0x00000000
        /*0010*/ 	.short	0x0001
        /*0012*/ 	.short	0x0008
        /*0014*/ 	.byte	0x00, 0xf0, 0x11, 0x00


	//----- nvinfo : EIATTR_KPARAM_INFO
	.align		4
.L_14:
        /*0018*/ 	.byte	0x04, 0x17
        /*001a*/ 	.short	(.L_16 - .L_15)
.L_15:
        /*001c*/ 	.word	0x00000000
        /*0020*/ 	.short	0x0000
        /*0022*/ 	.short	0x0000
        /*0024*/ 	.byte	0x00, 0xf5, 0x21, 0x00


	//----- nvinfo : EIATTR_SPARSE_MMA_MASK
	.align		4
.L_16:
        /*0028*/ 	.byte	0x03, 0x50
        /*002a*/ 	.short	0x0000


	//----- nvinfo : EIATTR_MAXREG_COUNT
	.align		4
        /*002c*/ 	.byte	0x03, 0x1b
        /*002e*/ 	.short	0x00ff


	//----- nvinfo : EIATTR_EXTERNS
	.align		4
        /*0030*/ 	.byte	0x04, 0x0f
        /*0032*/ 	.short	(.L_18 - .L_17)


	//   ....[0]....
	.align		4
.L_17:
        /*0034*/ 	.word	index@(vprintf)


	//----- nvinfo : EIATTR_MERCURY_ISA_VERSION
	.align		4
.L_18:
        /*0038*/ 	.byte	0x03, 0x5f
        /*003a*/ 	.short	0x0101


	//----- nvinfo : EIATTR_VRC_CTA_INIT_COUNT
	.align		4
        /*003c*/ 	.byte	0x02, 0x4a
	.zero		1
	.zero		1


	//----- nvinfo : EIATTR_SYSCALL_OFFSETS
	.align		4
        /*0040*/ 	.byte	0x04, 0x46
        /*0042*/ 	.short	(.L_20 - .L_19)


	//   ....[0]....
.L_19:
        /*0044*/ 	.word	0x000000d0


	//   ....[1]....
        /*0048*/ 	.word	0x00000140


	//   ....[2]....
        /*004c*/ 	.word	0x00000370


	//   ....[3]....
        /*0050*/ 	.word	0x00000470


	//   ....[4]....
        /*0054*/ 	.word	0x00000560


	//   ....[5]....
        /*0058*/ 	.word	0x00000650


	//   ....[6]....
        /*005c*/ 	.word	0x00000740


	//   ....[7]....
        /*0060*/ 	.word	0x00000830


	//   ....[8]....
        /*0064*/ 	.word	0x00000920


	//   ....[9]....
        /*0068*/ 	.word	0x00000a10


	//   ....[10]....
        /*006c*/ 	.word	0x00000b00


	//   ....[11]....
        /*0070*/ 	.word	0x00000bf0


	//   ....[12]....
        /*0074*/ 	.word	0x00000ce0


	//   ....[13]....
        /*0078*/ 	.word	0x00000dd0


	//   ....[14]....
        /*007c*/ 	.word	0x00000ec0


	//   ....[15]....
        /*0080*/ 	.word	0x00000fb0


	//   ....[16]....
        /*0084*/ 	.word	0x000010a0


	//   ....[17]....
        /*0088*/ 	.word	0x00001190


	//   ....[18]....
        /*008c*/ 	.word	0x00001370


	//   ....[19]....
        /*0090*/ 	.word	0x00001490


	//   ....[20]....
        /*0094*/ 	.word	0x00001580


	//   ....[21]....
        /*0098*/ 	.word	0x00001670


	//   ....[22]....
        /*009c*/ 	.word	0x00001760


	//   ....[23]....
        /*00a0*/ 	.word	0x00001850


	//   ....[24]....
        /*00a4*/ 	.word	0x00001940


	//   ....[25]....
        /*00a8*/ 	.word	0x00001a30


	//   ....[26]....
        /*00ac*/ 	.word	0x00001be0


	//   ....[27]....
        /*00b0*/ 	.word	0x00001ce0


	//   ....[28]....
        /*00b4*/ 	.word	0x00001dd0


	//   ....[29]....
        /*00b8*/ 	.word	0x00001ec0


	//   ....[30]....
        /*00bc*/ 	.word	0x00002050


	//   ....[31]....
        /*00c0*/ 	.word	0x00002190


	//   ....[32]....
        /*00c4*/ 	.word	0x000022a0


	//   ....[33]....
        /*00c8*/ 	.word	0x00002320


	//   ....[34]....
        /*00cc*/ 	.word	0x00003160


	//   ....[35]....
        /*00d0*/ 	.word	0x00003370


	//   ....[36]....
        /*00d4*/ 	.word	0x00003480


	//   ....[37]....
        /*00d8*/ 	.word	0x00003580


	//   ....[38]....
        /*00dc*/ 	.word	0x00003680


	//   ....[39]....
        /*00e0*/ 	.word	0x00003780


	//   ....[40]....
        /*00e4*/ 	.word	0x00003880


	//   ....[41]....
        /*00e8*/ 	.word	0x00003980


	//   ....[42]....
        /*00ec*/ 	.word	0x00003a80


	//   ....[43]....
        /*00f0*/ 	.word	0x00003b80


	//   ....[44]....
        /*00f4*/ 	.word	0x00003c80


	//   ....[45]....
        /*00f8*/ 	.word	0x00003d80


	//   ....[46]....
        /*00fc*/ 	.word	0x00003e80


	//   ....[47]....
        /*0100*/ 	.word	0x00003f80


	//   ....[48]....
        /*0104*/ 	.word	0x00004080


	//   ....[49]....
        /*0108*/ 	.word	0x00004180


	//   ....[50]....
        /*010c*/ 	.word	0x00004280


	//   ....[51]....
        /*0110*/ 	.word	0x00004470


	//   ....[52]....
        /*0114*/ 	.word	0x00004590


	//   ....[53]....
        /*0118*/ 	.word	0x00004680


	//   ....[54]....
        /*011c*/ 	.word	0x00004770


	//   ....[55]....
        /*0120*/ 	.word	0x00004860


	//   ....[56]....
        /*0124*/ 	.word	0x00004950


	//   ....[57]....
        /*0128*/ 	.word	0x00004a40


	//   ....[58]....
        /*012c*/ 	.word	0x00004b30


	//   ....[59]....
        /*0130*/ 	.word	0x00004cd0


	//   ....[60]....
        /*0134*/ 	.word	0x00004dd0


	//   ....[61]....
        /*0138*/ 	.word	0x00004ec0


	//   ....[62]....
        /*013c*/ 	.word	0x00004fb0


	//   ....[63]....
        /*0140*/ 	.word	0x00005140


	//   ....[64]....
        /*0144*/ 	.word	0x00005270


	//   ....[65]....
        /*0148*/ 	.word	0x00005380


	//   ....[66]....
        /*014c*/ 	.word	0x00005400


	//   ....[67]....
        /*0150*/ 	.word	0x000054e0


	//   ....[68]....
        /*0154*/ 	.word	0x00005560


	//   ....[69]....
        /*0158*/ 	.word	0x000055d0


	//----- nvinfo : EIATTR_EXIT_INSTR_OFFSETS
	.align		4
.L_20:
        /*015c*/ 	.byte	0x04, 0x1c
        /*015e*/ 	.short	(.L_22 - .L_21)


	//   ....[0]....
.L_21:
        /*0160*/ 	.word	0x000055e0


	//----- nvinfo : EIATTR_CRS_STACK_SIZE
	.align		4
.L_22:
        /*0164*/ 	.byte	0x04, 0x1e
        /*0166*/ 	.short	(.L_24 - .L_23)
.L_23:
        /*0168*/ 	.word	0x00000000


	//----- nvinfo : EIATTR_CBANK_PARAM_SIZE
	.align		4
.L_24:
        /*016c*/ 	.byte	0x03, 0x19
        /*016e*/ 	.short	0x000c


	//----- nvinfo : EIATTR_PARAM_CBANK
	.align		4
        /*0170*/ 	.byte	0x04, 0x0a
        /*0172*/ 	.short	(.L_26 - .L_25)
	.align		4
.L_25:
        /*0174*/ 	.word	index@(.nv.constant0._Z14aff_matrix_GPUPPfi)
        /*0178*/ 	.short	0x0380
        /*017a*/ 	.short	0x000c


	//----- nvinfo : EIATTR_SW_WAR
	.align		4
.L_26:
        /*017c*/ 	.byte	0x04, 0x36
        /*017e*/ 	.short	(.L_28 - .L_27)
.L_27:
        /*0180*/ 	.word	0x00000008
.L_28:


//--------------------- .nv.callgraph             --------------------------
	.section	.nv.callgraph,"",@"SHT_CUDA_CALLGRAPH"
	.align	4
	.sectionentsize	8
	.align		4
        /*0000*/ 	.word	0x00000000
	.align		4
        /*0004*/ 	.word	0xffffffff
	.align		4
        /*0008*/ 	.word	index@(_Z14aff_matrix_GPUPPfi)
	.align		4
        /*000c*/ 	.word	index@(vprintf)
	.align		4
        /*0010*/ 	.word	0x00000000
	.align		4
        /*0014*/ 	.word	0xfffffffe
	.align		4
        /*0018*/ 	.word	0x00000000
	.align		4
        /*001c*/ 	.word	0xfffffffd
	.align		4
        /*0020*/ 	.word	0x00000000
	.align		4
        /*0024*/ 	.word	0xfffffffc


//--------------------- .nv.constant4             --------------------------
	.section	.nv.constant4,"a",@progbits
	.align	8
	.align		8
.nv.constant4:
        /*0000*/ 	.dword	vprintf
	.align		8
        /*0008*/ 	.dword	$str
	.align		8
        /*0010*/ 	.dword	$str$1
	.align		8
        /*0018*/ 	.dword	$str$2
	.align		8
        /*0020*/ 	.dword	$str$3
	.align		8
        /*0028*/ 	.dword	$str$4


//--------------------- .text._Z14aff_matrix_GPUPPfi --------------------------
	.section	.text._Z14aff_matrix_GPUPPfi,"ax",@progbits
	.align	128
        .global         _Z14aff_matrix_GPUPPfi
        .type           _Z14aff_matrix_GPUPPfi,@function
        .size           _Z14aff_matrix_GPUPPfi,(.L_x_94 - _Z14aff_matrix_GPUPPfi)
        .other          _Z14aff_matrix_GPUPPfi,@"STO_CUDA_ENTRY STV_DEFAULT"
_Z14aff_matrix_GPUPPfi:
.text._Z14aff_matrix_GPUPPfi:
[----:B------:R-:W0:Y:S01]  /*0000*/  LDC R1, c[0x0][0x37c] ;  /* 0x0000df00ff017b82 */ /* 0x000e220000000800 */
[----:B------:R-:W-:Y:S01]  /*0010*/  MOV R17, 0x0 ;  /* 0x0000000000117802 */ /* 0x000fe20000000f00 */
[----:B------:R-:W1:Y:S01]  /*0020*/  LDCU UR4, c[0x0][0x2f8] ;  /* 0x00005f00ff0477ac */ /* 0x000e620008000800 */
[----:B0-----:R-:W-:Y:S01]  /*0030*/  VIADD R1, R1, 0xfffffff8 ;  /* 0xfffffff801017836 */ /* 0x001fe20000000000 */
[----:B------:R-:W-:-:S04]  /*0040*/  CS2R R6, SRZ ;  /* 0x0000000000067805 */ /* 0x000fc8000001ff00 */
[----:B------:R0:W2:Y:S01]  /*0050*/  LDC.64 R8, c[0x4][R17] ;  /* 0x0100000011087b82 */ /* 0x0000a20000000a00 */
[----:B------:R-:W3:Y:S01]  /*0060*/  LDCU.64 UR6, c[0x4][0x8] ;  /* 0x01000100ff0677ac */ /* 0x000ee20008000a00 */
[----:B------:R-:W4:Y:S01]  /*0070*/  LDCU UR5, c[0x0][0x2fc] ;  /* 0x00005f80ff0577ac */ /* 0x000f220008000800 */
[----:B-1----:R-:W-:Y:S01]  /*0080*/  IADD3 R16, P0, PT, R1, UR4, RZ ;  /* 0x0000000401107c10 */ /* 0x002fe2000ff1e0ff */
[----:B---3--:R-:W-:Y:S02]  /*0090*/  IMAD.U32 R4, RZ, RZ, UR6 ;  /* 0x00000006ff047e24 */ /* 0x008fe4000f8e00ff */
[----:B------:R-:W-:Y:S02]  /*00a0*/  IMAD.U32 R5, RZ, RZ, UR7 ;  /* 0x00000007ff057e24 */ /* 0x000fe4000f8e00ff */
[----:B0---4-:R-:W-:-:S08]  /*00b0*/  IMAD.X R2, RZ, RZ, UR5, P0 ;  /* 0x00000005ff027e24 */ /* 0x011fd000080e06ff */
[----:B------:R-:W-:-:S07]  /*00c0*/  LEPC R20, `(.L_x_0) ;  /* 0x000000001014794e */ /* 0x000fce0000000000 */
[----:B--2---:R-:W-:Y:S05]  /*00d0*/  CALL.ABS.NOINC R8 ;  /* 0x0000000008007343 */ /* 0x004fea0003c00000 */
.L_x_0:
[----:B------:R0:W1:Y:S01]  /*00e0*/  LDC.64 R8, c[0x4][R17] ;  /* 0x0100000011087b82 */ /* 0x0000620000000a00 */
[----:B------:R-:W2:Y:S01]  /*00f0*/  LDCU.64 UR4, c[0x4][0x10] ;  /* 0x01000200ff0477ac */ /* 0x000ea20008000a00 */
[----:B------:R-:W-:Y:S02]  /*0100*/  CS2R R6, SRZ ;  /* 0x0000000000067805 */ /* 0x000fe4000001ff00 */
[----:B--2---:R-:W-:Y:S01]  /*0110*/  MOV R4, UR4 ;  /* 0x0000000400047c02 */ /* 0x004fe20008000f00 */
[----:B0-----:R-:W-:-:S07]  /*0120*/  IMAD.U32 R5, RZ, RZ, UR5 ;  /* 0x00000005ff057e24 */ /* 0x001fce000f8e00ff */
[----:B------:R-:W-:-:S07]  /*0130*/  LEPC R20, `(.L_x_1) ;  /* 0x000000001014794e */ /* 0x000fce0000000000 */
[----:B-1----:R-:W-:Y:S05]  /*0140*/  CALL.ABS.NOINC R8 ;  /* 0x0000000008007343 */ /* 0x002fea0003c00000 */
.L_x_1:
[----:B------:R-:W0:Y:S02]  /*0150*/  LDC R24, c[0x0][0x388] ;  /* 0x0000e200ff187b82 */ /* 0x000e240000000800 */
[----:B0-----:R-:W-:-:S13]  /*0160*/  ISETP.GE.AND P0, PT, R24, 0x1, PT ;  /* 0x000000011800780c */ /* 0x001fda0003f06270 */
[----:B------:R-:W-:Y:S05]  /*0170*/  @!P0 BRA `(.L_x_2) ;  /* 0x0000005000bc8947 */ /* 0x000fea0003800000 */
[----:B------:R-:W-:Y:S01]  /*0180*/  BSSY.RECONVERGENT B7, `(.L_x_3) ;  /* 0x000021f000077945 */ /* 0x000fe20003800200 */
[----:B------:R-:W-:Y:S01]  /*0190*/  LOP3.LUT R24, R24, 0x7ffffff0, RZ, 0xc0, !PT ;  /* 0x7ffffff018187812 */ /* 0x000fe200078ec0ff */
[----:B------:R-:W-:-:S07]  /*01a0*/  IMAD.MOV.U32 R25, RZ, RZ, RZ ;  /* 0x000000ffff197224 */ /* 0x000fce00078e00ff */
.L_x_41:
[----:B------:R-:W0:Y:S01]  /*01b0*/  LDCU UR4, c[0x0][0x388] ;  /* 0x00007100ff0477ac */ /* 0x000e220008000800 */
[----:B------:R-:W-:Y:S01]  /*01c0*/  IMAD.MOV.U32 R17, RZ, RZ, RZ ;  /* 0x000000ffff117224 */ /* 0x000fe200078e00ff */
[----:B0-----:R-:W-:-:S09]  /*01d0*/  UISETP.GE.U32.AND UP0, UPT, UR4, 0x10, UPT ;  /* 0x000000100400788c */ /* 0x001fd2000bf06070 */
[----:B------:R-:W-:Y:S05]  /*01e0*/  BRA.U !UP0, `(.L_x_4) ;  /* 0x0000000d08fc7547 */ /* 0x000fea000b800000 */
[----:B------:R-:W-:Y:S01]  /*01f0*/  BSSY.RECONVERGENT B6, `(.L_x_5) ;  /* 0x00000fd000067945 */ /* 0x000fe20003800200 */
[----:B------:R-:W-:-:S07]  /*0200*/  IMAD.MOV.U32 R17, RZ, RZ, RZ ;  /* 0x000000ffff117224 */ /* 0x000fce00078e00ff */
.L_x_22:
[----:B------:R-:W0:Y:S08]  /*0210*/  LDC.64 R18, c[0x0][0x358] ;  /* 0x0000d600ff127b82 */ /* 0x000e300000000a00 */
[----:B------:R-:W1:Y:S01]  /*0220*/  LDC.64 R28, c[0x0][0x380] ;  /* 0x0000e000ff1c7b82 */ /* 0x000e620000000a00 */
[----:B0-----:R-:W-:Y:S02]  /*0230*/  R2UR UR4, R18 ;  /* 0x00000000120472ca */ /* 0x001fe400000e0000 */
[----:B------:R-:W-:Y:S01]  /*0240*/  R2UR UR5, R19 ;  /* 0x00000000130572ca */ /* 0x000fe200000e0000 */
[----:B-1----:R-:W-:-:S12]  /*0250*/  IMAD.WIDE.U32 R28, R25, 0x8, R28 ;  /* 0x00000008191c7825 */ /* 0x002fd800078e001c */
[----:B------:R-:W2:Y:S02]  /*0260*/  LDG.E.64 R6, desc[UR4][R28.64] ;  /* 0x000000041c067981 */ /* 0x000ea4000c1e1b00 */
[----:B--2---:R-:W-:-:S06]  /*0270*/  IMAD.WIDE.U32 R6, R17, 0x4, R6 ;  /* 0x0000000411067825 */ /* 0x004fcc00078e0006 */
[----:B------:R0:W2:Y:S01]  /*0280*/  LD.E R7, desc[UR4][R6.64] ;  /* 0x0000000406077980 */ /* 0x0000a2000c101900 */
[----:B------:R-:W-:Y:S01]  /*0290*/  MOV R8, 0x0 ;  /* 0x0000000000087802 */ /* 0x000fe20000000f00 */
[----:B------:R-:W1:Y:S01]  /*02a0*/  LDCU.64 UR4, c[0x4][0x18] ;  /* 0x01000300ff0477ac */ /* 0x000e620008000a00 */
[----:B------:R-:W-:Y:S01]  /*02b0*/  MOV R22, R17 ;  /* 0x0000001100167202 */ /* 0x000fe20000000f00 */
[----:B------:R-:W-:-:S03]  /*02c0*/  VIADD R17, R17, 0x10 ;  /* 0x0000001011117836 */ /* 0x000fc60000000000 */
[----:B------:R-:W3:Y:S02]  /*02d0*/  LDC.64 R8, c[0x4][R8] ;  /* 0x0100000008087b82 */ /* 0x000ee40000000a00 */
[----:B------:R-:W-:Y:S01]  /*02e0*/  ISETP.NE.AND P0, PT, R17, R24, PT ;  /* 0x000000181100720c */ /* 0x000fe20003f05270 */
[----:B0-----:R-:W-:-:S03]  /*02f0*/  IMAD.MOV.U32 R6, RZ, RZ, R16 ;  /* 0x000000ffff067224 */ /* 0x001fc600078e0010 */
[----:B------:R-:W-:Y:S01]  /*0300*/  P2R R26, PR, RZ, 0x1 ;  /* 0x00000001ff1a7803 */ /* 0x000fe20000000000 */
[----:B-1----:R-:W-:Y:S02]  /*0310*/  IMAD.U32 R4, RZ, RZ, UR4 ;  /* 0x00000004ff047e24 */ /* 0x002fe4000f8e00ff */
[----:B------:R-:W-:Y:S01]  /*0320*/  IMAD.U32 R5, RZ, RZ, UR5 ;  /* 0x00000005ff057e24 */ /* 0x000fe2000f8e00ff */
[----:B--2---:R0:W1:Y:S02]  /*0330*/  F2F.F64.F32 R10, R7 ;  /* 0x00000007000a7310 */ /* 0x0040640000201800 */
[----:B0-----:R-:W-:Y:S01]  /*0340*/  MOV R7, R2 ;  /* 0x0000000200077202 */ /* 0x001fe20000000f00 */
[----:B-1-3--:R0:W-:Y:S06]  /*0350*/  STL.64 [R1], R10 ;  /* 0x0000000a01007387 */ /* 0x00a1ec0000100a00 */
[----:B------:R-:W-:-:S07]  /*0360*/  LEPC R20, `(.L_x_6) ;  /* 0x000000001014794e */ /* 0x000fce0000000000 */
[----:B0-----:R-:W-:Y:S05]  /*0370*/  CALL.ABS.NOINC R8 ;  /* 0x0000000008007343 */ /* 0x001fea0003c00000 */
.L_x_6:
[----:B------:R-:W-:Y:S02]  /*0380*/  R2UR UR4, R18 ;  /* 0x00000000120472ca */ /* 0x000fe400000e0000 */
[----:B------:R-:W-:-:S13]  /*0390*/  R2UR UR5, R19 ;  /* 0x00000000130572ca */ /* 0x000fda00000e0000 */
[----:B------:R-:W2:Y:S02]  /*03a0*/  LDG.E.64 R10, desc[UR4][R28.64] ;  /* 0x000000041c0a7981 */ /* 0x000ea4000c1e1b00 */
[----:B--2---:R-:W-:-:S06]  /*03b0*/  IMAD.WIDE.U32 R10, R22, 0x4, R10 ;  /* 0x00000004160a7825 */ /* 0x004fcc00078e000a */
[----:B------:R-:W2:Y:S01]  /*03c0*/  LD.E R10, desc[UR4][R10.64+0x4] ;  /* 0x000004040a0a7980 */ /* 0x000ea2000c101900 */
[----:B------:R-:W-:Y:S01]  /*03d0*/  MOV R23, 0x0 ;  /* 0x0000000000177802 */ /* 0x000fe20000000f00 */
[----:B------:R-:W0:Y:S01]  /*03e0*/  LDCU.64 UR4, c[0x4][0x18] ;  /* 0x01000300ff0477ac */ /* 0x000e220008000a00 */
[----:B------:R-:W-:Y:S02]  /*03f0*/  IMAD.MOV.U32 R6, RZ, RZ, R16 ;  /* 0x000000ffff067224 */ /* 0x000fe400078e0010 */
[----:B------:R1:W3:Y:S01]  /*0400*/  LDC.64 R8, c[0x4][R23] ;  /* 0x0100000017087b82 */ /* 0x0002e20000000a00 */
[----:B------:R-:W-:Y:S02]  /*0410*/  IMAD.MOV.U32 R7, RZ, RZ, R2 ;  /* 0x000000ffff077224 */ /* 0x000fe400078e0002 */
[----:B0-----:R-:W-:Y:S02]  /*0420*/  IMAD.U32 R4, RZ, RZ, UR4 ;  /* 0x00000004ff047e24 */ /* 0x001fe4000f8e00ff */
[----:B------:R-:W-:Y:S01]  /*0430*/  IMAD.U32 R5, RZ, RZ, UR5 ;  /* 0x00000005ff057e24 */ /* 0x000fe2000f8e00ff */
[----:B--2---:R-:W0:Y:S02]  /*0440*/  F2F.F64.F32 R12, R10 ;  /* 0x0000000a000c7310 */ /* 0x004e240000201800 */
[----:B0--3--:R1:W-:Y:S04]  /*0450*/  STL.64 [R1], R12 ;  /* 0x0000000c01007387 */ /* 0x0093e80000100a00 */
[----:B------:R-:W-:-:S07]  /*0460*/  LEPC R20, `(.L_x_7) ;  /* 0x000000001014794e */ /* 0x000fce0000000000 */
[----:B-1----:R-:W-:Y:S05]  /*0470*/  CALL.ABS.NOINC R8 ;  /* 0x0000000008007343 */ /* 0x002fea0003c00000 */
.L_x_7:
[----:B------:R-:W-:Y:S02]  /*0480*/  R2UR UR4, R18 ;  /* 0x00000000120472ca */ /* 0x000fe400000e0000 */
[----:B------:R-:W-:-:S13]  /*0490*/  R2UR UR5, R19 ;  /* 0x00000000130572ca */ /* 0x000fda00000e0000 */
[----:B------:R-:W2:Y:S02]  /*04a0*/  LDG.E.64 R10, desc[UR4][R28.64] ;  /* 0x000000041c0a7981 */ /* 0x000ea4000c1e1b00 */
[----:B--2---:R-:W-:-:S06]  /*04b0*/  IMAD.WIDE.U32 R10, R22, 0x4, R10 ;  /* 0x00000004160a7825 */ /* 0x004fcc00078e000a */
[----:B------:R-:W2:Y:S01]  /*04c0*/  LD.E R10, desc[UR4][R10.64+0x8] ;  /* 0x000008040a0a7980 */ /* 0x000ea2000c101900 */
[----:B------:R0:W1:Y:S01]  /*04d0*/  LDC.64 R8, c[0x4][R23] ;  /* 0x0100000017087b82 */ /* 0x0000620000000a00 */
[----:B------:R-:W3:Y:S01]  /*04e0*/  LDCU.64 UR4, c[0x4][0x18] ;  /* 0x01000300ff0477ac */ /* 0x000ee20008000a00 */
[----:B------:R-:W-:Y:S02]  /*04f0*/  IMAD.MOV.U32 R6, RZ, RZ, R16 ;  /* 0x000000ffff067224 */ /* 0x000fe400078e0010 */
[----:B------:R-:W-:Y:S01]  /*0500*/  IMAD.MOV.U32 R7, RZ, RZ, R2 ;  /* 0x000000ffff077224 */ /* 0x000fe200078e0002 */
[----:B---3--:R-:W-:Y:S01]  /*0510*/  MOV R4, UR4 ;  /* 0x0000000400047c02 */ /* 0x008fe20008000f00 */
[----:B------:R-:W-:Y:S01]  /*0520*/  IMAD.U32 R5, RZ, RZ, UR5 ;  /* 0x00000005ff057e24 */ /* 0x000fe2000f8e00ff */
[----:B--2---:R-:W2:Y:S02]  /*0530*/  F2F.F64.F32 R12, R10 ;  /* 0x0000000a000c7310 */ /* 0x004ea40000201800 */
[----:B-12---:R0:W-:Y:S04]  /*0540*/  STL.64 [R1], R12 ;  /* 0x0000000c01007387 */ /* 0x0061e80000100a00 */
[----:B------:R-:W-:-:S07]  /*0550*/  LEPC R20, `(.L_x_8) ;  /* 0x000000001014794e */ /* 0x000fce0000000000 */
[----:B0-----:R-:W-:Y:S05]  /*0560*/  CALL.ABS.NOINC R8 ;  /* 0x0000000008007343 */ /* 0x001fea0003c00000 */
.L_x_8:
        /* <DEDUP_REMOVED lines=8> */
[----:B------:R-:W-:Y:S02]  /*05f0*/  IMAD.MOV.U32 R7, RZ, RZ, R2 ;  /* 0x000000ffff077224 */ /* 0x000fe400078e0002 */
[----:B---3--:R-:W-:Y:S01]  /*0600*/  IMAD.U32 R4, RZ, RZ, UR4 ;  /* 0x00000004ff047e24 */ /* 0x008fe2000f8e00ff */
[----:B------:R-:W-:Y:S01]  /*0610*/  MOV R5, UR5 ;  /* 0x0000000500057c02 */ /* 0x000fe20008000f00 */
[----:B--2---:R-:W2:Y:S02]  /*0620*/  F2F.F64.F32 R12, R10 ;  /* 0x0000000a000c7310 */ /* 0x004ea40000201800 */
[----:B-12---:R0:W-:Y:S04]  /*0630*/  STL.64 [R1], R12 ;  /* 0x0000000c01007387 */ /* 0x0061e80000100a00 */
[----:B------:R-:W-:-:S07]  /*0640*/  LEPC R20, `(.L_x_9) ;  /* 0x000000001014794e */ /* 0x000fce0000000000 */
[----:B0-----:R-:W-:Y:S05]  /*0650*/  CALL.ABS.NOINC R8 ;  /* 0x0000000008007343 */ /* 0x001fea0003c00000 */
.L_x_9:
[----:B------:R-:W-:Y:S02]  /*0660*/  R2UR UR4, R18 ;  /* 0x00000000120472ca */ /* 0x000fe400000e0000 */
[----:B------:R-:W-:-:S13]  /*0670*/  R2UR UR5, R19 ;  /* 0x00000000130572ca */ /* 0x000fda00000e0000 */
[----:B------:R-:W2:Y:S02]  /*0680*/  LDG.E.64 R10, desc[UR4][R28.64] ;  /* 0x000000041c0a7981 */ /* 0x000ea4000c1e1b00 */
[----:B--2---:R-:W-:-:S06]  /*0690*/  IMAD.WIDE.U32 R10, R22, 0x4, R10 ;  /* 0x00000004160a7825 */ /* 0x004fcc00078e000a */
[----:B------:R-:W2:Y:S01]  /*06a0*/  LD.E R10, desc[UR4][R10.64+0x10] ;  /* 0x000010040a0a7980 */ /* 0x000ea2000c101900 */
[----:B------:R0:W1:Y:S01]  /*06b0*/  LDC.64 R8, c[0x4][R23] ;  /* 0x0100000017087b82 */ /* 0x0000620000000a00 */
[----:B------:R-:W3:Y:S01]  /*06c0*/  LDCU.64 UR4, c[0x4][0x18] ;  /* 0x01000300ff0477ac */ /* 0x000ee20008000a00 */
[----:B------:R-:W-:Y:S01]  /*06d0*/  MOV R6, R16 ;  /* 0x0000001000067202 */ /* 0x000fe20000000f00 */
[----:B------:R-:W-:Y:S02]  /*06e0*/  IMAD.MOV.U32 R7, RZ, RZ, R2 ;  /* 0x000000ffff077224 */ /* 0x000fe400078e0002 */
[----:B---3--:R-:W-:Y:S02]  /*06f0*/  IMAD.U32 R4, RZ, RZ, UR4 ;  /* 0x00000004ff047e24 */ /* 0x008fe4000f8e00ff */
[----:B------:R-:W-:Y:S01]  /*0700*/  IMAD.U32 R5, RZ, RZ, UR5 ;  /* 0x00000005ff057e24 */ /* 0x000fe2000f8e00ff */
[----:B--2---:R-:W2:Y:S02]  /*0710*/  F2F.F64.F32 R12, R10 ;  /* 0x0000000a000c7310 */ /* 0x004ea40000201800 */
[----:B-12---:R0:W-:Y:S04]  /*0720*/  STL.64 [R1], R12 ;  /* 0x0000000c01007387 */ /* 0x0061e80000100a00 */
[----:B------:R-:W-:-:S07]  /*0730*/  LEPC R20, `(.L_x_10) ;  /* 0x000000001014794e */ /* 0x000fce0000000000 */
[----:B0-----:R-:W-:Y:S05]  /*0740*/  CALL.ABS.NOINC R8 ;  /* 0x0000000008007343 */ /* 0x001fea0003c00000 */
.L_x_10:
[----:B------:R-:W-:Y:S02]  /*0750*/  R2UR UR4, R18 ;  /* 0x00000000120472ca */ /* 0x000fe400000e0000 */
[----:B------:R-:W-:-:S13]  /*0760*/  R2UR UR5, R19 ;  /* 0x00000000130572ca */ /* 0x000fda00000e0000 */
[----:B------:R-:W2:Y:S02]  /*0770*/  LDG.E.64 R10, desc[UR4][R28.64] ;  /* 0x000000041c0a7981 */ /* 0x000ea4000c1e1b00 */
[----:B--2---:R-:W-:-:S06]  /*0780*/  IMAD.WIDE.U32 R10, R22, 0x4, R10 ;  /* 0x00000004160a7825 */ /* 0x004fcc00078e000a */
[----:B------:R-:W2:Y:S01]  /*0790*/  LD.E R10, desc[UR4][R10.64+0x14] ;  /* 0x000014040a0a7980 */ /* 0x000ea2000c101900 */
[----:B------:R0:W1:Y:S01]  /*07a0*/  LDC.64 R8, c[0x4][R23] ;  /* 0x0100000017087b82 */ /* 0x0000620000000a00 */
[----:B------:R-:W3:Y:S01]  /*07b0*/  LDCU.64 UR4, c[0x4][0x18] ;  /* 0x01000300ff0477ac */ /* 0x000ee20008000a00 */
[----:B------:R-:W-:Y:S01]  /*07c0*/  IMAD.MOV.U32 R6, RZ, RZ, R16 ;  /* 0x000000ffff067224 */ /* 0x000fe200078e0010 */
[----:B------:R-:W-:Y:S01]  /*07d0*/  MOV R7, R2 ;  /* 0x0000000200077202 */ /* 0x000fe20000000f00 */
[----:B---3--:R-:W-:Y:S02]  /*07e0*/  IMAD.U32 R4, RZ, RZ, UR4 ;  /* 0x00000004ff047e24 */ /* 0x008fe4000f8e00ff */
[----:B------:R-:W-:Y:S01]  /*07f0*/  IMAD.U32 R5, RZ, RZ, UR5 ;  /* 0x00000005ff057e24 */ /* 0x000fe2000f8e00ff */
[----:B--2---:R-:W2:Y:S02]  /*0800*/  F2F.F64.F32 R12, R10 ;  /* 0x0000000a000c7310 */ /* 0x004ea40000201800 */
[----:B-12---:R0:W-:Y:S04]  /*0810*/  STL.64 [R1], R12 ;  /* 0x0000000c01007387 */ /* 0x0061e80000100a00 */
[----:B------:R-:W-:-:S07]  /*0820*/  LEPC R20, `(.L_x_11) ;  /* 0x000000001014794e */ /* 0x000fce0000000000 */
[----:B0-----:R-:W-:Y:S05]  /*0830*/  CALL.ABS.NOINC R8 ;  /* 0x0000000008007343 */ /* 0x001fea0003c00000 */
.L_x_11:
        /* <DEDUP_REMOVED lines=9> */
[----:B---3--:R-:W-:Y:S02]  /*08d0*/  IMAD.U32 R4, RZ, RZ, UR4 ;  /* 0x00000004ff047e24 */ /* 0x008fe4000f8e00ff */
[----:B------:R-:W-:Y:S01]  /*08e0*/  IMAD.U32 R5, RZ, RZ, UR5 ;  /* 0x00000005ff057e24 */ /* 0x000fe2000f8e00ff */
[----:B--2---:R-:W2:Y:S02]  /*08f0*/  F2F.F64.F32 R12, R10 ;  /* 0x0000000a000c7310 */ /* 0x004ea40000201800 */
[----:B-12---:R0:W-:Y:S04]  /*0900*/  STL.64 [R1], R12 ;  /* 0x0000000c01007387 */ /* 0x0061e80000100a00 */
[----:B------:R-:W-:-:S07]  /*0910*/  LEPC R20, `(.L_x_12) ;  /* 0x000000001014794e */ /* 0x000fce0000000000 */
[----:B0-----:R-:W-:Y:S05]  /*0920*/  CALL.ABS.NOINC R8 ;  /* 0x0000000008007343 */ /* 0x001fea0003c00000 */
.L_x_12:
        /* <DEDUP_REMOVED lines=15> */
.L_x_13:
        /* <DEDUP_REMOVED lines=15> */
.L_x_14:
        /* <DEDUP_REMOVED lines=15> */
.L_x_15:
        /* <DEDUP_REMOVED lines=15> */
.L_x_16:
        /* <DEDUP_REMOVED lines=15> */
.L_x_17:
        /* <DEDUP_REMOVED lines=15> */
.L_x_18:
        /* <DEDUP_REMOVED lines=15> */
.L_x_19:
        /* <DEDUP_REMOVED lines=15> */
.L_x_20:
        /* <DEDUP_REMOVED lines=15> */
.L_x_21:
[----:B------:R-:W-:-:S13]  /*11a0*/  ISETP.NE.AND P6, PT, R26, RZ, PT ;  /* 0x000000ff1a00720c */ /* 0x000fda0003fc5270 */
[----:B------:R-:W-:Y:S05]  /*11b0*/  @P6 BRA `(.L_x_22) ;  /* 0xfffffff000146947 */ /* 0x000fea000383ffff */
[----:B------:R-:W-:Y:S05]  /*11c0*/  BSYNC.RECONVERGENT B6 ;  /* 0x0000000000067941 */ /* 0x000fea0003800200 */
.L_x_5:
[----:B------:R-:W-:-:S07]  /*11d0*/  IMAD.MOV.U32 R17, RZ, RZ, R24 ;  /* 0x000000ffff117224 */ /* 0x000fce00078e0018 */
.L_x_4:
[----:B------:R-:W0:Y:S02]  /*11e0*/  LDCU UR4, c[0x0][0x388] ;  /* 0x00007100ff0477ac */ /* 0x000e240008000800 */
[----:B0-----:R-:W-:-:S04]  /*11f0*/  ULOP3.LUT UR4, UR4, 0xf, URZ, 0xc0, !UPT ;  /* 0x0000000f04047892 */ /* 0x001fc8000f8ec0ff */
[----:B------:R-:W-:-:S09]  /*1200*/  UISETP.NE.AND UP0, UPT, UR4, URZ, UPT ;  /* 0x000000ff0400728c */ /* 0x000fd2000bf05270 */
[----:B------:R-:W-:Y:S05]  /*1210*/  BRA.U !UP0, `(.L_x_23) ;  /* 0x0000001108247547 */ /* 0x000fea000b800000 */
[----:B------:R-:W0:Y:S01]  /*1220*/  LDC.64 R6, c[0x0][0x380] ;  /* 0x0000e000ff067b82 */ /* 0x000e220000000a00 */
[----:B------:R-:W-:-:S04]  /*1230*/  UIADD3 UR4, UPT, UPT, UR4, -0x1, URZ ;  /* 0xffffffff04047890 */ /* 0x000fc8000fffe0ff */
[----:B------:R-:W-:Y:S01]  /*1240*/  UISETP.GE.U32.AND UP0, UPT, UR4, 0x7, UPT ;  /* 0x000000070400788c */ /* 0x000fe2000bf06070 */
[----:B0-----:R-:W-:-:S08]  /*1250*/  IMAD.WIDE.U32 R6, R25, 0x8, R6 ;  /* 0x0000000819067825 */ /* 0x001fd000078e0006 */
[----:B------:R-:W-:Y:S05]  /*1260*/  BRA.U !UP0, `(.L_x_24) ;  /* 0x0000000508f87547 */ /* 0x000fea000b800000 */
[----:B------:R-:W0:Y:S02]  /*1270*/  LDC.64 R22, c[0x0][0x358] ;  /* 0x0000d600ff167b82 */ /* 0x000e240000000a00 */
[----:B0-----:R-:W-:Y:S02]  /*1280*/  R2UR UR4, R22 ;  /* 0x00000000160472ca */ /* 0x001fe400000e0000 */
[----:B------:R-:W-:-:S13]  /*1290*/  R2UR UR5, R23 ;  /* 0x00000000170572ca */ /* 0x000fda00000e0000 */
[----:B------:R-:W2:Y:S02]  /*12a0*/  LDG.E.64 R6, desc[UR4][R6.64] ;  /* 0x0000000406067981 */ /* 0x000ea4000c1e1b00 */
[----:B--2---:R-:W-:-:S06]  /*12b0*/  IMAD.WIDE.U32 R10, R17, 0x4, R6 ;  /* 0x00000004110a7825 */ /* 0x004fcc00078e0006 */
[----:B------:R-:W2:Y:S01]  /*12c0*/  LD.E R10, desc[UR4][R10.64] ;  /* 0x000000040a0a7980 */ /* 0x000ea2000c101900 */
[----:B------:R-:W-:Y:S01]  /*12d0*/  MOV R8, 0x0 ;  /* 0x0000000000087802 */ /* 0x000fe20000000f00 */
[----:B------:R-:W0:Y:S01]  /*12e0*/  LDCU.64 UR4, c[0x4][0x18] ;  /* 0x01000300ff0477ac */ /* 0x000e220008000a00 */
[----:B------:R-:W-:Y:S01]  /*12f0*/  IMAD.MOV.U32 R6, RZ, RZ, R16 ;  /* 0x000000ffff067224 */ /* 0x000fe200078e0010 */
[----:B------:R-:W-:-:S03]  /*1300*/  MOV R7, R2 ;  /* 0x0000000200077202 */ /* 0x000fc60000000f00 */
[----:B------:R-:W1:Y:S01]  /*1310*/  LDC.64 R8, c[0x4][R8] ;  /* 0x0100000008087b82 */ /* 0x000e620000000a00 */
[----:B0-----:R-:W-:Y:S02]  /*1320*/  IMAD.U32 R4, RZ, RZ, UR4 ;  /* 0x00000004ff047e24 */ /* 0x001fe4000f8e00ff */
[----:B------:R-:W-:Y:S01]  /*1330*/  IMAD.U32 R5, RZ, RZ, UR5 ;  /* 0x00000005ff057e24 */ /* 0x000fe2000f8e00ff */
[----:B--2---:R-:W0:Y:S02]  /*1340*/  F2F.F64.F32 R12, R10 ;  /* 0x0000000a000c7310 */ /* 0x004e240000201800 */
[----:B01----:R0:W-:Y:S04]  /*1350*/  STL.64 [R1], R12 ;  /* 0x0000000c01007387 */ /* 0x0031e80000100a00 */
[----:B------:R-:W-:-:S07]  /*1360*/  LEPC R20, `(.L_x_25) ;  /* 0x000000001014794e */ /* 0x000fce0000000000 */
[----:B0-----:R-:W-:Y:S05]  /*1370*/  CALL.ABS.NOINC R8 ;  /* 0x0000000008007343 */ /* 0x001fea0003c00000 */
.L_x_25:
[----:B------:R-:W0:Y:S01]  /*1380*/  LDC.64 R18, c[0x0][0x380] ;  /* 0x0000e000ff127b82 */ /* 0x000e220000000a00 */
[----:B------:R-:W-:Y:S02]  /*1390*/  R2UR UR4, R22 ;  /* 0x00000000160472ca */ /* 0x000fe400000e0000 */
[----:B------:R-:W-:Y:S01]  /*13a0*/  R2UR UR5, R23 ;  /* 0x00000000170572ca */ /* 0x000fe200000e0000 */
[----:B0-----:R-:W-:-:S12]  /*13b0*/  IMAD.WIDE.U32 R18, R25, 0x8, R18 ;  /* 0x0000000819127825 */ /* 0x001fd800078e0012 */
        /* <DEDUP_REMOVED lines=14> */
.L_x_26:
        /* <DEDUP_REMOVED lines=15> */
.L_x_27:
        /* <DEDUP_REMOVED lines=15> */
.L_x_28:
        /* <DEDUP_REMOVED lines=15> */
.L_x_29:
        /* <DEDUP_REMOVED lines=15> */
.L_x_30:
        /* <DEDUP_REMOVED lines=15> */
.L_x_31:
[----:B------:R-:W-:Y:S02]  /*1950*/  R2UR UR4, R22 ;  /* 0x00000000160472ca */ /* 0x000fe400000e0000 */
[----:B------:R-:W-:-:S13]  /*1960*/  R2UR UR5, R23 ;  /* 0x00000000170572ca */ /* 0x000fda00000e0000 */
[----:B------:R-:W2:Y:S02]  /*1970*/  LDG.E.64 R8, desc[UR4][R18.64] ;  /* 0x0000000412087981 */ /* 0x000ea4000c1e1b00 */
[----:B--2---:R-:W-:-:S06]  /*1980*/  IMAD.WIDE.U32 R8, R17, 0x4, R8 ;  /* 0x0000000411087825 */ /* 0x004fcc00078e0008 */
[----:B------:R-:W2:Y:S01]  /*1990*/  LD.E R8, desc[UR4][R8.64+0x1c] ;  /* 0x00001c0408087980 */ /* 0x000ea2000c101900 */
[----:B------:R-:W0:Y:S01]  /*19a0*/  LDC.64 R26, c[0x4][R26] ;  /* 0x010000001a1a7b82 */ /* 0x000e220000000a00 */
[----:B------:R-:W1:Y:S01]  /*19b0*/  LDCU.64 UR4, c[0x4][0x18] ;  /* 0x01000300ff0477ac */ /* 0x000e620008000a00 */
[----:B------:R-:W-:Y:S02]  /*19c0*/  IMAD.MOV.U32 R6, RZ, RZ, R16 ;  /* 0x000000ffff067224 */ /* 0x000fe400078e0010 */
[----:B------:R-:W-:Y:S01]  /*19d0*/  IMAD.MOV.U32 R7, RZ, RZ, R2 ;  /* 0x000000ffff077224 */ /* 0x000fe200078e0002 */
[----:B-1----:R-:W-:Y:S01]  /*19e0*/  MOV R4, UR4 ;  /* 0x0000000400047c02 */ /* 0x002fe20008000f00 */
[----:B------:R-:W-:Y:S01]  /*19f0*/  IMAD.U32 R5, RZ, RZ, UR5 ;  /* 0x00000005ff057e24 */ /* 0x000fe2000f8e00ff */
[----:B--2---:R-:W1:Y:S02]  /*1a00*/  F2F.F64.F32 R10, R8 ;  /* 0x00000008000a7310 */ /* 0x004e640000201800 */
[----:B01----:R1:W-:Y:S04]  /*1a10*/  STL.64 [R1], R10 ;  /* 0x0000000a01007387 */ /* 0x0033e80000100a00 */
[----:B------:R-:W-:-:S07]  /*1a20*/  LEPC R20, `(.L_x_32) ;  /* 0x000000001014794e */ /* 0x000fce0000000000 */
[----:B-1----:R-:W-:Y:S05]  /*1a30*/  CALL.ABS.NOINC R26 ;  /* 0x000000001a007343 */ /* 0x002fea0003c00000 */
.L_x_32:
[----:B------:R-:W-:-:S07]  /*1a40*/  VIADD R17, R17, 0x8 ;  /* 0x0000000811117836 */ /* 0x000fce0000000000 */
.L_x_24:
[----:B------:R-:W0:Y:S02]  /*1a50*/  LDC R27, c[0x0][0x388] ;  /* 0x0000e200ff1b7b82 */ /* 0x000e240000000800 */
[----:B0-----:R-:W-:-:S04]  /*1a60*/  LOP3.LUT R0, R27, 0x7, RZ, 0xc0, !PT ;  /* 0x000000071b007812 */ /* 0x001fc800078ec0ff */
[----:B------:R-:W-:-:S13]  /*1a70*/  ISETP.NE.AND P0, PT, R0, RZ, PT ;  /* 0x000000ff0000720c */ /* 0x000fda0003f05270 */
[----:B------:R-:W-:Y:S05]  /*1a80*/  @!P0 BRA `(.L_x_23) ;  /* 0x0000000800088947 */ /* 0x000fea0003800000 */
[----:B------:R-:W-:-:S04]  /*1a90*/  IADD3 R0, PT, PT, R0, -0x1, RZ ;  /* 0xffffffff00007810 */ /* 0x000fc80007ffe0ff */
[----:B------:R-:W-:-:S13]  /*1aa0*/  ISETP.GE.U32.AND P0, PT, R0, 0x3, PT ;  /* 0x000000030000780c */ /* 0x000fda0003f06070 */
[----:B------:R-:W-:Y:S05]  /*1ab0*/  @!P0 BRA `(.L_x_33) ;  /* 0x0000000400088947 */ /* 0x000fea0003800000 */
[----:B------:R-:W0:Y:S08]  /*1ac0*/  LDC.64 R18, c[0x0][0x358] ;  /* 0x0000d600ff127b82 */ /* 0x000e300000000a00 */
[----:B------:R-:W1:Y:S01]  /*1ad0*/  LDC.64 R22, c[0x0][0x380] ;  /* 0x0000e000ff167b82 */ /* 0x000e620000000a00 */
[----:B0-----:R-:W-:Y:S02]  /*1ae0*/  R2UR UR4, R18 ;  /* 0x00000000120472ca */ /* 0x001fe400000e0000 */
[----:B------:R-:W-:Y:S01]  /*1af0*/  R2UR UR5, R19 ;  /* 0x00000000130572ca */ /* 0x000fe200000e0000 */
[----:B-1----:R-:W-:-:S12]  /*1b00*/  IMAD.WIDE.U32 R22, R25, 0x8, R22 ;  /* 0x0000000819167825 */ /* 0x002fd800078e0016 */
[----:B------:R-:W2:Y:S02]  /*1b10*/  LDG.E.64 R10, desc[UR4][R22.64] ;  /* 0x00000004160a7981 */ /* 0x000ea4000c1e1b00 */
[----:B--2---:R-:W-:-:S06]  /*1b20*/  IMAD.WIDE.U32 R10, R17, 0x4, R10 ;  /* 0x00000004110a7825 */ /* 0x004fcc00078e000a */
[----:B------:R-:W2:Y:S01]  /*1b30*/  LD.E R10, desc[UR4][R10.64] ;  /* 0x000000040a0a7980 */ /* 0x000ea2000c101900 */
[----:B------:R-:W-:Y:S01]  /*1b40*/  MOV R8, 0x0 ;  /* 0x0000000000087802 */ /* 0x000fe20000000f00 */
[----:B------:R-:W0:Y:S01]  /*1b50*/  LDCU.64 UR4, c[0x4][0x18] ;  /* 0x01000300ff0477ac */ /* 0x000e220008000a00 */
[----:B------:R-:W-:Y:S02]  /*1b60*/  IMAD.MOV.U32 R6, RZ, RZ, R16 ;  /* 0x000000ffff067224 */ /* 0x000fe400078e0010 */
[----:B------:R-:W-:Y:S02]  /*1b70*/  IMAD.MOV.U32 R7, RZ, RZ, R2 ;  /* 0x000000ffff077224 */ /* 0x000fe400078e0002 */
[----:B------:R-:W1:Y:S01]  /*1b80*/  LDC.64 R8, c[0x4][R8] ;  /* 0x0100000008087b82 */ /* 0x000e620000000a00 */
[----:B0-----:R-:W-:Y:S02]  /*1b90*/  IMAD.U32 R4, RZ, RZ, UR4 ;  /* 0x00000004ff047e24 */ /* 0x001fe4000f8e00ff */
[----:B------:R-:W-:Y:S01]  /*1ba0*/  IMAD.U32 R5, RZ, RZ, UR5 ;  /* 0x00000005ff057e24 */ /* 0x000fe2000f8e00ff */
[----:B--2---:R-:W0:Y:S02]  /*1bb0*/  F2F.F64.F32 R12, R10 ;  /* 0x0000000a000c7310 */ /* 0x004e240000201800 */
[----:B01----:R0:W-:Y:S04]  /*1bc0*/  STL.64 [R1], R12 ;  /* 0x0000000c01007387 */ /* 0x0031e80000100a00 */
[----:B------:R-:W-:-:S07]  /*1bd0*/  LEPC R20, `(.L_x_34) ;  /* 0x000000001014794e */ /* 0x000fce0000000000 */
[----:B0-----:R-:W-:Y:S05]  /*1be0*/  CALL.ABS.NOINC R8 ;  /* 0x0000000008007343 */ /* 0x001fea0003c00000 */
.L_x_34:
        /* <DEDUP_REMOVED lines=9> */
[----:B------:R-:W-:Y:S01]  /*1c80*/  IMAD.MOV.U32 R7, RZ, RZ, R2 ;  /* 0x000000ffff077224 */ /* 0x000fe200078e0002 */
[----:B0-----:R-:W-:Y:S01]  /*1c90*/  MOV R4, UR4 ;  /* 0x0000000400047c02 */ /* 0x001fe20008000f00 */
[----:B------:R-:W-:Y:S01]  /*1ca0*/  IMAD.U32 R5, RZ, RZ, UR5 ;  /* 0x00000005ff057e24 */ /* 0x000fe2000f8e00ff */
[----:B--2---:R-:W0:Y:S02]  /*1cb0*/  F2F.F64.F32 R12, R10 ;  /* 0x0000000a000c7310 */ /* 0x004e240000201800 */
[----:B0--3--:R1:W-:Y:S04]  /*1cc0*/  STL.64 [R1], R12 ;  /* 0x0000000c01007387 */ /* 0x0093e80000100a00 */
[----:B------:R-:W-:-:S07]  /*1cd0*/  LEPC R20, `(.L_x_35) ;  /* 0x000000001014794e */ /* 0x000fce0000000000 */
[----:B-1----:R-:W-:Y:S05]  /*1ce0*/  CALL.ABS.NOINC R8 ;  /* 0x0000000008007343 */ /* 0x002fea0003c00000 */
.L_x_35:
        /* <DEDUP_REMOVED lines=15> */
.L_x_36:
        /* <DEDUP_REMOVED lines=15> */
.L_x_37:
[----:B------:R-:W-:-:S07]  /*1ed0*/  VIADD R17, R17, 0x4 ;  /* 0x0000000411117836 */ /* 0x000fce0000000000 */
.L_x_33:
[----:B------:R-:W-:-:S04]  /*1ee0*/  LOP3.LUT R27, R27, 0x3, RZ, 0xc0, !PT ;  /* 0x000000031b1b7812 */ /* 0x000fc800078ec0ff */
[----:B------:R-:W-:-:S13]  /*1ef0*/  ISETP.NE.AND P0, PT, R27, RZ, PT ;  /* 0x000000ff1b00720c */ /* 0x000fda0003f05270 */
        /* <DEDUP_REMOVED lines=11> */
[----:B------:R-:W-:Y:S01]  /*1fb0*/  ISETP.NE.AND P0, PT, R27, 0x1, PT ;  /* 0x000000011b00780c */ /* 0x000fe20003f05270 */
[----:B------:R-:W-:Y:S01]  /*1fc0*/  IMAD.MOV.U32 R7, RZ, RZ, R2 ;  /* 0x000000ffff077224 */ /* 0x000fe200078e0002 */
[----:B------:R-:W-:Y:S02]  /*1fd0*/  MOV R6, R16 ;  /* 0x0000001000067202 */ /* 0x000fe40000000f00 */
[----:B------:R-:W1:Y:S01]  /*1fe0*/  LDC.64 R8, c[0x4][R8] ;  /* 0x0100000008087b82 */ /* 0x000e620000000a00 */
[----:B------:R-:W-:Y:S01]  /*1ff0*/  P2R R0, PR, RZ, 0x1 ;  /* 0x00000001ff007803 */ /* 0x000fe20000000000 */
[----:B0-----:R-:W-:Y:S02]  /*2000*/  IMAD.U32 R4, RZ, RZ, UR4 ;  /* 0x00000004ff047e24 */ /* 0x001fe4000f8e00ff */
[----:B------:R-:W-:Y:S01]  /*2010*/  IMAD.U32 R5, RZ, RZ, UR5 ;  /* 0x00000005ff057e24 */ /* 0x000fe2000f8e00ff */
[----:B--2---:R-:W0:Y:S02]  /*2020*/  F2F.F64.F32 R12, R10 ;  /* 0x0000000a000c7310 */ /* 0x004e240000201800 */
[----:B01----:R0:W-:Y:S04]  /*2030*/  STL.64 [R1], R12 ;  /* 0x0000000c01007387 */ /* 0x0031e80000100a00 */
[----:B------:R-:W-:-:S07]  /*2040*/  LEPC R20, `(.L_x_38) ;  /* 0x000000001014794e */ /* 0x000fce0000000000 */
[----:B0-----:R-:W-:Y:S05]  /*2050*/  CALL.ABS.NOINC R8 ;  /* 0x0000000008007343 */ /* 0x001fea0003c00000 */
.L_x_38:
[----:B------:R-:W-:-:S13]  /*2060*/  ISETP.NE.AND P6, PT, R27, 0x1, PT ;  /* 0x000000011b00780c */ /* 0x000fda0003fc5270 */
[----:B------:R-:W-:Y:S05]  /*2070*/  @!P6 BRA `(.L_x_23) ;  /* 0x00000000008ce947 */ /* 0x000fea0003800000 */
[----:B------:R-:W-:Y:S02]  /*2080*/  R2UR UR4, R18 ;  /* 0x00000000120472ca */ /* 0x000fe400000e0000 */
[----:B------:R-:W-:-:S13]  /*2090*/  R2UR UR5, R19 ;  /* 0x00000000130572ca */ /* 0x000fda00000e0000 */
[----:B------:R-:W2:Y:S02]  /*20a0*/  LDG.E.64 R10, desc[UR4][R22.64] ;  /* 0x00000004160a7981 */ /* 0x000ea4000c1e1b00 */
[----:B--2---:R-:W-:-:S06]  /*20b0*/  IMAD.WIDE.U32 R10, R17, 0x4, R10 ;  /* 0x00000004110a7825 */ /* 0x004fcc00078e000a */
[----:B------:R-:W2:Y:S01]  /*20c0*/  LD.E R10, desc[UR4][R10.64+0x4] ;  /* 0x000004040a0a7980 */ /* 0x000ea2000c101900 */
[----:B------:R-:W-:Y:S01]  /*20d0*/  MOV R26, 0x0 ;  /* 0x00000000001a7802 */ /* 0x000fe20000000f00 */
[----:B------:R-:W0:Y:S01]  /*20e0*/  LDCU.64 UR4, c[0x4][0x18] ;  /* 0x01000300ff0477ac */ /* 0x000e220008000a00 */
[----:B------:R-:W-:Y:S01]  /*20f0*/  ISETP.NE.AND P0, PT, R27, 0x2, PT ;  /* 0x000000021b00780c */ /* 0x000fe20003f05270 */
[----:B------:R-:W-:Y:S01]  /*2100*/  IMAD.MOV.U32 R6, RZ, RZ, R16 ;  /* 0x000000ffff067224 */ /* 0x000fe200078e0010 */
[----:B------:R1:W3:Y:S01]  /*2110*/  LDC.64 R8, c[0x4][R26] ;  /* 0x010000001a087b82 */ /* 0x0002e20000000a00 */
[----:B------:R-:W-:Y:S02]  /*2120*/  MOV R7, R2 ;  /* 0x0000000200077202 */ /* 0x000fe40000000f00 */
[----:B------:R-:W-:Y:S01]  /*2130*/  P2R R0, PR, RZ, 0x1 ;  /* 0x00000001ff007803 */ /* 0x000fe20000000000 */
[----:B0-----:R-:W-:Y:S02]  /*2140*/  IMAD.U32 R4, RZ, RZ, UR4 ;  /* 0x00000004ff047e24 */ /* 0x001fe4000f8e00ff */
[----:B------:R-:W-:Y:S01]  /*2150*/  IMAD.U32 R5, RZ, RZ, UR5 ;  /* 0x00000005ff057e24 */ /* 0x000fe2000f8e00ff */
[----:B--2---:R-:W0:Y:S02]  /*2160*/  F2F.F64.F32 R12, R10 ;  /* 0x0000000a000c7310 */ /* 0x004e240000201800 */
[----:B0--3--:R1:W-:Y:S04]  /*2170*/  STL.64 [R1], R12 ;  /* 0x0000000c01007387 */ /* 0x0093e80000100a00 */
[----:B------:R-:W-:-:S07]  /*2180*/  LEPC R20, `(.L_x_39) ;  /* 0x000000001014794e */ /* 0x000fce0000000000 */
[----:B-1----:R-:W-:Y:S05]  /*2190*/  CALL.ABS.NOINC R8 ;  /* 0x0000000008007343 */ /* 0x002fea0003c00000 */
.L_x_39:
[----:B------:R-:W-:-:S13]  /*21a0*/  ISETP.NE.AND P6, PT, R27, 0x2, PT ;  /* 0x000000021b00780c */ /* 0x000fda0003fc5270 */
[----:B------:R-:W-:Y:S05]  /*21b0*/  @!P6 BRA `(.L_x_23) ;  /* 0x00000000003ce947 */ /* 0x000fea0003800000 */
        /* <DEDUP_REMOVED lines=8> */
[----:B------:R-:W-:Y:S02]  /*2240*/  IMAD.MOV.U32 R7, RZ, RZ, R2 ;  /* 0x000000ffff077224 */ /* 0x000fe400078e0002 */
[----:B-1----:R-:W-:Y:S02]  /*2250*/  IMAD.U32 R4, RZ, RZ, UR4 ;  /* 0x00000004ff047e24 */ /* 0x002fe4000f8e00ff */
[----:B------:R-:W-:Y:S01]  /*2260*/  IMAD.U32 R5, RZ, RZ, UR5 ;  /* 0x00000005ff057e24 */ /* 0x000fe2000f8e00ff */
[----:B--2---:R-:W1:Y:S02]  /*2270*/  F2F.F64.F32 R10, R8 ;  /* 0x00000008000a7310 */ /* 0x004e640000201800 */
[----:B01----:R1:W-:Y:S04]  /*2280*/  STL.64 [R1], R10 ;  /* 0x0000000a01007387 */ /* 0x0033e80000100a00 */
[----:B------:R-:W-:-:S07]  /*2290*/  LEPC R20, `(.L_x_23) ;  /* 0x000000001014794e */ /* 0x000fce0000000000 */
[----:B-1----:R-:W-:Y:S05]  /*22a0*/  CALL.ABS.NOINC R26 ;  /* 0x000000001a007343 */ /* 0x002fea0003c00000 */
.L_x_23:
[----:B------:R-:W-:Y:S01]  /*22b0*/  MOV R0, 0x0 ;  /* 0x0000000000007802 */ /* 0x000fe20000000f00 */
[----:B------:R-:W0:Y:S01]  /*22c0*/  LDCU.64 UR4, c[0x4][0x20] ;  /* 0x01000400ff0477ac */ /* 0x000e220008000a00 */
[----:B------:R-:W-:Y:S02]  /*22d0*/  CS2R R6, SRZ ;  /* 0x0000000000067805 */ /* 0x000fe4000001ff00 */
[----:B------:R1:W2:Y:S01]  /*22e0*/  LDC.64 R8, c[0x4][R0] ;  /* 0x0100000000087b82 */ /* 0x0002a20000000a00 */
[----:B0-----:R-:W-:Y:S01]  /*22f0*/  MOV R4, UR4 ;  /* 0x0000000400047c02 */ /* 0x001fe20008000f00 */
[----:B-1----:R-:W-:-:S07]  /*2300*/  IMAD.U32 R5, RZ, RZ, UR5 ;  /* 0x00000005ff057e24 */ /* 0x002fce000f8e00ff */
[----:B------:R-:W-:-:S07]  /*2310*/  LEPC R20, `(.L_x_40) ;  /* 0x000000001014794e */ /* 0x000fce0000000000 */
[----:B--2---:R-:W-:Y:S05]  /*2320*/  CALL.ABS.NOINC R8 ;  /* 0x0000000008007343 */ /* 0x004fea0003c00000 */
.L_x_40:
[----:B------:R-:W0:Y:S01]  /*2330*/  LDCU UR4, c[0x0][0x388] ;  /* 0x00007100ff0477ac */ /* 0x000e220008000800 */
[----:B------:R-:W-:-:S05]  /*2340*/  VIADD R25, R25, 0x1 ;  /* 0x0000000119197836 */ /* 0x000fca0000000000 */
[----:B0-----:R-:W-:-:S13]  /*2350*/  ISETP.NE.AND P0, PT, R25, UR4, PT ;  /* 0x0000000419007c0c */ /* 0x001fda000bf05270 */
[----:B------:R-:W-:Y:S05]  /*2360*/  @P0 BRA `(.L_x_41) ;  /* 0xffffffdc00900947 */ /* 0x000fea000383ffff */
[----:B------:R-:W-:Y:S05]  /*2370*/  BSYNC.RECONVERGENT B7 ;  /* 0x0000000000077941 */ /* 0x000fea0003800200 */
.L_x_3:
[----:B------:R-:W-:Y:S01]  /*2380*/  BSSY.RECONVERGENT B0, `(.L_x_42) ;  /* 0x00000d6000007945 */ /* 0x000fe20003800200 */
[----:B------:R-:W-:-:S07]  /*2390*/  IMAD.MOV.U32 R0, RZ, RZ, RZ ;  /* 0x000000ffff007224 */ /* 0x000fce00078e00ff */
.L_x_49:
[----:B0-----:R-:W0:Y:S01]  /*23a0*/  LDC.64 R4, c[0x0][0x380] ;  /* 0x0000e000ff047b82 */ /* 0x001e220000000a00 */
[----:B-1----:R-:W1:Y:S01]  /*23b0*/  LDCU UR4, c[0x0][0x388] ;  /* 0x00007100ff0477ac */ /* 0x002e620008000800 */
[----:B---3--:R-:W-:-:S06]  /*23c0*/  HFMA2 R6, -RZ, RZ, 0, 0 ;  /* 0x00000000ff067431 */ /* 0x008fcc00000001ff */
[----:B--2---:R-:W2:Y:S01]  /*23d0*/  LDC.64 R28, c[0x0][0x358] ;  /* 0x0000d600ff1c7b82 */ /* 0x004ea20000000a00 */
[----:B-1----:R-:W-:Y:S01]  /*23e0*/  UISETP.GE.U32.AND UP0, UPT, UR4, 0x10, UPT ;  /* 0x000000100400788c */ /* 0x002fe2000bf06070 */
[----:B0-----:R-:W-:-:S04]  /*23f0*/  IMAD.WIDE.U32 R4, R0, 0x8, R4 ;  /* 0x0000000800047825 */ /* 0x001fc800078e0004 */
[----:B------:R-:W-:-:S05]  /*2400*/  VIADD R0, R0, 0x1 ;  /* 0x0000000100007836 */ /* 0x000fca0000000000 */
[----:B------:R-:W-:Y:S01]  /*2410*/  ISETP.NE.AND P0, PT, R0, UR4, PT ;  /* 0x0000000400007c0c */ /* 0x000fe2000bf05270 */
[----:B--2---:R-:W-:-:S12]  /*2420*/  BRA.U !UP0, `(.L_x_43) ;  /* 0x00000005086c7547 */ /* 0x004fd8000b800000 */
[----:B------:R-:W-:Y:S01]  /*2430*/  BSSY.RECONVERGENT B1, `(.L_x_44) ;  /* 0x0000059000017945 */ /* 0x000fe20003800200 */
[----:B------:R-:W-:-:S07]  /*2440*/  IMAD.MOV.U32 R3, RZ, RZ, RZ ;  /* 0x000000ffff037224 */ /* 0x000fce00078e00ff */
.L_x_45:
[----:B------:R-:W-:Y:S02]  /*2450*/  R2UR UR4, R28 ;  /* 0x000000001c0472ca */ /* 0x000fe400000e0000 */
[----:B------:R-:W-:-:S13]  /*2460*/  R2UR UR5, R29 ;  /* 0x000000001d0572ca */ /* 0x000fda00000e0000 */
[----:B0-----:R-:W2:Y:S01]  /*2470*/  LDG.E.64 R6, desc[UR4][R4.64] ;  /* 0x0000000404067981 */ /* 0x001ea2000c1e1b00 */
[----:B------:R-:W-:Y:S01]  /*2480*/  R2UR UR6, R28 ;  /* 0x000000001c0672ca */ /* 0x000fe200000e0000 */
[----:B--2---:R-:W-:-:S05]  /*2490*/  IMAD.WIDE.U32 R6, R3, 0x4, R6 ;  /* 0x0000000403067825 */ /* 0x004fca00078e0006 */
[----:B------:R-:W2:Y:S01]  /*24a0*/  LD.E R8, desc[UR4][R6.64] ;  /* 0x0000000406087980 */ /* 0x000ea2000c101900 */
[----:B------:R-:W-:Y:S01]  /*24b0*/  R2UR UR7, R29 ;  /* 0x000000001d0772ca */ /* 0x000fe200000e0000 */
[----:B--2---:R-:W-:-:S05]  /*24c0*/  FADD R13, R8, 3 ;  /* 0x40400000080d7421 */ /* 0x004fca0000000000 */
[----:B------:R0:W-:Y:S07]  /*24d0*/  ST.E desc[UR4][R6.64], R13 ;  /* 0x0000000d06007985 */ /* 0x0001ee000c101904 */
[----:B------:R-:W2:Y:S02]  /*24e0*/  LDG.E.64 R8, desc[UR6][R4.64] ;  /* 0x0000000604087981 */ /* 0x000ea4000c1e1b00 */
[----:B--2---:R-:W-:-:S05]  /*24f0*/  IMAD.WIDE.U32 R8, R3, 0x4, R8 ;  /* 0x0000000403087825 */ /* 0x004fca00078e0008 */
[----:B------:R-:W2:Y:S02]  /*2500*/  LD.E R10, desc[UR4][R8.64+0x4] ;  /* 0x00000404080a7980 */ /* 0x000ea4000c101900 */
[----:B--2---:R-:W-:-:S05]  /*2510*/  FADD R15, R10, 3 ;  /* 0x404000000a0f7421 */ /* 0x004fca0000000000 */
[----:B------:R1:W-:Y:S04]  /*2520*/  ST.E desc[UR4][R8.64+0x4], R15 ;  /* 0x0000040f08007985 */ /* 0x0003e8000c101904 */
[----:B------:R-:W2:Y:S02]  /*2530*/  LDG.E.64 R10, desc[UR6][R4.64] ;  /* 0x00000006040a7981 */ /* 0x000ea4000c1e1b00 */
[----:B--2---:R-:W-:-:S05]  /*2540*/  IMAD.WIDE.U32 R10, R3, 0x4, R10 ;  /* 0x00000004030a7825 */ /* 0x004fca00078e000a */
[----:B0-----:R-:W2:Y:S02]  /*2550*/  LD.E R6, desc[UR4][R10.64+0x8] ;  /* 0x000008040a067980 */ /* 0x001ea4000c101900 */
[----:B--2---:R-:W-:-:S05]  /*2560*/  FADD R13, R6, 3 ;  /* 0x40400000060d7421 */ /* 0x004fca0000000000 */
[----:B------:R0:W-:Y:S04]  /*2570*/  ST.E desc[UR4][R10.64+0x8], R13 ;  /* 0x0000080d0a007985 */ /* 0x0001e8000c101904 */
[----:B------:R-:W2:Y:S02]  /*2580*/  LDG.E.64 R6, desc[UR6][R4.64] ;  /* 0x0000000604067981 */ /* 0x000ea4000c1e1b00 */
[----:B--2---:R-:W-:-:S05]  /*2590*/  IMAD.WIDE.U32 R6, R3, 0x4, R6 ;  /* 0x0000000403067825 */ /* 0x004fca00078e0006 */
[----:B-1----:R-:W2:Y:S02]  /*25a0*/  LD.E R8, desc[UR4][R6.64+0xc] ;  /* 0x00000c0406087980 */ /* 0x002ea4000c101900 */
        /* <DEDUP_REMOVED lines=59> */
[----:B-1----:R-:W2:Y:S01]  /*2960*/  LD.E R8, desc[UR4][R6.64+0x3c] ;  /* 0x00003c0406087980 */ /* 0x002ea2000c101900 */
[----:B------:R-:W-:-:S05]  /*2970*/  VIADD R3, R3, 0x10 ;  /* 0x0000001003037836 */ /* 0x000fca0000000000 */
[----:B------:R-:W-:Y:S01]  /*2980*/  ISETP.NE.AND P1, PT, R3, R24, PT ;  /* 0x000000180300720c */ /* 0x000fe20003f25270 */
[----:B--2---:R-:W-:-:S05]  /*2990*/  FADD R9, R8, 3 ;  /* 0x4040000008097421 */ /* 0x004fca0000000000 */
[----:B------:R0:W-:Y:S07]  /*29a0*/  ST.E desc[UR4][R6.64+0x3c], R9 ;  /* 0x00003c0906007985 */ /* 0x0001ee000c101904 */
[----:B------:R-:W-:Y:S05]  /*29b0*/  @P1 BRA `(.L_x_45) ;  /* 0xfffffff800a41947 */ /* 0x000fea000383ffff */
[----:B------:R-:W-:Y:S05]  /*29c0*/  BSYNC.RECONVERGENT B1 ;  /* 0x0000000000017941 */ /* 0x000fea0003800200 */
.L_x_44:
[----:B0-----:R-:W-:-:S07]  /*29d0*/  IMAD.MOV.U32 R6, RZ, RZ, R24 ;  /* 0x000000ffff067224 */ /* 0x001fce00078e0018 */
.L_x_43:
[----:B------:R-:W0:Y:S02]  /*29e0*/  LDC R19, c[0x0][0x388] ;  /* 0x0000e200ff137b82 */ /* 0x000e240000000800 */
[----:B0-----:R-:W-:-:S04]  /*29f0*/  LOP3.LUT R22, R19, 0xf, RZ, 0xc0, !PT ;  /* 0x0000000f13167812 */ /* 0x001fc800078ec0ff */
[----:B------:R-:W-:-:S13]  /*2a00*/  ISETP.NE.AND P1, PT, R22, RZ, PT ;  /* 0x000000ff1600720c */ /* 0x000fda0003f25270 */
[----:B------:R-:W-:Y:S05]  /*2a10*/  @!P1 BRA `(.L_x_46) ;  /* 0x0000000400ac9947 */ /* 0x000fea0003800000 */
[----:B------:R-:W-:Y:S01]  /*2a20*/  VIADD R7, R22, 0xffffffff ;  /* 0xffffffff16077836 */ /* 0x000fe20000000000 */
[----:B------:R-:W-:-:S04]  /*2a30*/  LOP3.LUT R3, R19, 0x7, RZ, 0xc0, !PT ;  /* 0x0000000713037812 */ /* 0x000fc800078ec0ff */
[----:B------:R-:W-:Y:S02]  /*2a40*/  ISETP.GE.U32.AND P1, PT, R7, 0x7, PT ;  /* 0x000000070700780c */ /* 0x000fe40003f26070 */
[----:B------:R-:W-:-:S11]  /*2a50*/  ISETP.NE.AND P2, PT, R3, RZ, PT ;  /* 0x000000ff0300720c */ /* 0x000fd60003f45270 */
[----:B------:R-:W-:Y:S05]  /*2a60*/  @!P1 BRA `(.L_x_47) ;  /* 0x0000000000b49947 */ /* 0x000fea0003800000 */
[----:B------:R-:W-:Y:S02]  /*2a70*/  R2UR UR4, R28 ;  /* 0x000000001c0472ca */ /* 0x000fe400000e0000 */
[----:B------:R-:W-:-:S13]  /*2a80*/  R2UR UR5, R29 ;  /* 0x000000001d0572ca */ /* 0x000fda00000e0000 */
[----:B------:R-:W2:Y:S01]  /*2a90*/  LDG.E.64 R8, desc[UR4][R4.64] ;  /* 0x0000000404087981 */ /* 0x000ea2000c1e1b00 */
        /* <DEDUP_REMOVED lines=39> */
[----:B------:R-:W-:Y:S01]  /*2d10*/  IADD3 R6, PT, PT, R6, 0x8, RZ ;  /* 0x0000000806067810 */ /* 0x000fe20007ffe0ff */
[----:B--2---:R-:W-:-:S05]  /*2d20*/  FADD R13, R12, 3 ;  /* 0x404000000c0d7421 */ /* 0x004fca0000000000 */
[----:B------:R0:W-:Y:S02]  /*2d30*/  ST.E desc[UR4][R10.64+0x1c], R13 ;  /* 0x00001c0d0a007985 */ /* 0x0001e4000c101904 */
.L_x_47:
[----:B------:R-:W-:Y:S05]  /*2d40*/  @!P2 BRA `(.L_x_46) ;  /* 0x0000000000e0a947 */ /* 0x000fea0003800000 */
[----:B0-----:R-:W-:Y:S01]  /*2d50*/  VIADD R7, R3, 0xffffffff ;  /* 0xffffffff03077836 */ /* 0x001fe20000000000 */
        /* <DEDUP_REMOVED lines=26> */
[----:B------:R-:W-:Y:S02]  /*2f00*/  VIADD R6, R6, 0x4 ;  /* 0x0000000406067836 */ /* 0x000fe40000000000 */
[----:B--2---:R-:W-:-:S05]  /*2f10*/  FADD R11, R10, 3 ;  /* 0x404000000a0b7421 */ /* 0x004fca0000000000 */
[----:B------:R0:W-:Y:S02]  /*2f20*/  ST.E desc[UR4][R8.64+0xc], R11 ;  /* 0x00000c0b08007985 */ /* 0x0001e4000c101904 */
.L_x_48:
[----:B------:R-:W-:Y:S05]  /*2f30*/  @!P2 BRA `(.L_x_46) ;  /* 0x000000000064a947 */ /* 0x000fea0003800000 */
[----:B------:R-:W-:Y:S02]  /*2f40*/  R2UR UR4, R28 ;  /* 0x000000001c0472ca */ /* 0x000fe400000e0000 */
[----:B------:R-:W-:-:S13]  /*2f50*/  R2UR UR5, R29 ;  /* 0x000000001d0572ca */ /* 0x000fda00000e0000 */
[----:B0-----:R-:W2:Y:S01]  /*2f60*/  LDG.E.64 R8, desc[UR4][R4.64] ;  /* 0x0000000404087981 */ /* 0x001ea2000c1e1b00 */
[----:B------:R-:W-:Y:S01]  /*2f70*/  ISETP.NE.AND P1, PT, R3, 0x1, PT ;  /* 0x000000010300780c */ /* 0x000fe20003f25270 */
[----:B--2---:R-:W-:-:S05]  /*2f80*/  IMAD.WIDE.U32 R8, R6, 0x4, R8 ;  /* 0x0000000406087825 */ /* 0x004fca00078e0008 */
[----:B------:R-:W2:Y:S02]  /*2f90*/  LD.E R7, desc[UR4][R8.64] ;  /* 0x0000000408077980 */ /* 0x000ea4000c101900 */
[----:B--2---:R-:W-:-:S05]  /*2fa0*/  FADD R7, R7, 3 ;  /* 0x4040000007077421 */ /* 0x004fca0000000000 */
[----:B------:R1:W-:Y:S01]  /*2fb0*/  ST.E desc[UR4][R8.64], R7 ;  /* 0x0000000708007985 */ /* 0x0003e2000c101904 */
[----:B------:R-:W-:Y:S05]  /*2fc0*/  @!P1 BRA `(.L_x_46) ;  /* 0x0000000000409947 */ /* 0x000fea0003800000 */
[----:B------:R-:W-:Y:S02]  /*2fd0*/  R2UR UR4, R28 ;  /* 0x000000001c0472ca */ /* 0x000fe400000e0000 */
[----:B------:R-:W-:-:S13]  /*2fe0*/  R2UR UR5, R29 ;  /* 0x000000001d0572ca */ /* 0x000fda00000e0000 */
[----:B-1----:R-:W2:Y:S01]  /*2ff0*/  LDG.E.64 R8, desc[UR4][R4.64] ;  /* 0x0000000404087981 */ /* 0x002ea2000c1e1b00 */
        /* <DEDUP_REMOVED lines=8> */
[----:B------:R-:W2:Y:S02]  /*3080*/  LDG.E.64 R4, desc[UR4][R4.64] ;  /* 0x0000000404047981 */ /* 0x000ea4000c1e1b00 */
[----:B--2---:R-:W-:-:S05]  /*3090*/  IMAD.WIDE.U32 R6, R6, 0x4, R4 ;  /* 0x0000000406067825 */ /* 0x004fca00078e0004 */
[----:B------:R-:W2:Y:S02]  /*30a0*/  LD.E R3, desc[UR4][R6.64+0x8] ;  /* 0x0000080406037980 */ /* 0x000ea4000c101900 */
[----:B--2---:R-:W-:-:S05]  /*30b0*/  FADD R3, R3, 3 ;  /* 0x4040000003037421 */ /* 0x004fca0000000000 */
[----:B------:R3:W-:Y:S02]  /*30c0*/  ST.E desc[UR4][R6.64+0x8], R3 ;  /* 0x0000080306007985 */ /* 0x0007e4000c101904 */
.L_x_46:
[----:B------:R-:W-:Y:S05]  /*30d0*/  @P0 BRA `(.L_x_49) ;  /* 0xfffffff000b00947 */ /* 0x000fea000383ffff */
[----:B------:R-:W-:Y:S05]  /*30e0*/  BSYNC.RECONVERGENT B0 ;  /* 0x0000000000007941 */ /* 0x000fea0003800200 */
.L_x_42:
[----:B------:R-:W-:Y:S01]  /*30f0*/  MOV R0, 0x0 ;  /* 0x0000000000007802 */ /* 0x000fe20000000f00 */
[----:B------:R-:W4:Y:S01]  /*3100*/  LDCU.64 UR4, c[0x4][0x20] ;  /* 0x01000400ff0477ac */ /* 0x000f220008000a00 */
[----:B0123--:R-:W-:Y:S02]  /*3110*/  CS2R R6, SRZ ;  /* 0x0000000000067805 */ /* 0x00ffe4000001ff00 */
[----:B------:R0:W1:Y:S01]  /*3120*/  LDC.64 R8, c[0x4][R0] ;  /* 0x0100000000087b82 */ /* 0x0000620000000a00 */
[----:B----4-:R-:W-:Y:S02]  /*3130*/  IMAD.U32 R4, RZ, RZ, UR4 ;  /* 0x00000004ff047e24 */ /* 0x010fe4000f8e00ff */
[----:B0-----:R-:W-:-:S07]  /*3140*/  IMAD.U32 R5, RZ, RZ, UR5 ;  /* 0x00000005ff057e24 */ /* 0x001fce000f8e00ff */
[----:B------:R-:W-:-:S07]  /*3150*/  LEPC R20, `(.L_x_50) ;  /* 0x000000001014794e */ /* 0x000fce0000000000 */
[----:B-1----:R-:W-:Y:S05]  /*3160*/  CALL.ABS.NOINC R8 ;  /* 0x0000000008007343 */ /* 0x002fea0003c00000 */
.L_x_50:
[----:B------:R-:W-:Y:S01]  /*3170*/  HFMA2 R23, -RZ, RZ, 0, 0 ;  /* 0x00000000ff177431 */ /* 0x000fe200000001ff */
[----:B------:R-:W-:Y:S06]  /*3180*/  BSSY.RECONVERGENT B7, `(.L_x_51) ;  /* 0x000022d000077945 */ /* 0x000fec0003800200 */
.L_x_89:
[----:B------:R-:W0:Y:S01]  /*3190*/  LDCU UR4, c[0x0][0x388] ;  /* 0x00007100ff0477ac */ /* 0x000e220008000800 */
[----:B------:R-:W-:Y:S01]  /*31a0*/  IMAD.MOV.U32 R24, RZ, RZ, RZ ;  /* 0x000000ffff187224 */ /* 0x000fe200078e00ff */
[----:B0-----:R-:W-:-:S09]  /*31b0*/  UISETP.GE.U32.AND UP0, UPT, UR4, 0x10, UPT ;  /* 0x000000100400788c */ /* 0x001fd2000bf06070 */
[----:B------:R-:W-:Y:S05]  /*31c0*/  BRA.U !UP0, `(.L_x_52) ;  /* 0x0000001108507547 */ /* 0x000fea000b800000 */
[----:B------:R-:W-:Y:S01]  /*31d0*/  ULOP3.LUT UR4, UR4, 0x7ffffff0, URZ, 0xc0, !UPT ;  /* 0x7ffffff004047892 */ /* 0x000fe2000f8ec0ff */
[----:B------:R-:W-:Y:S01]  /*31e0*/  BSSY.RECONVERGENT B6, `(.L_x_53) ;  /* 0x000010f000067945 */ /* 0x000fe20003800200 */
[----:B------:R-:W-:Y:S02]  /*31f0*/  CS2R R24, SRZ ;  /* 0x0000000000187805 */ /* 0x000fe4000001ff00 */
[----:B------:R-:W-:-:S06]  /*3200*/  UIADD3 UR4, UPT, UPT, -UR4, URZ, URZ ;  /* 0x000000ff04047290 */ /* 0x000fcc000fffe1ff */
[----:B------:R-:W-:-:S07]  /*3210*/  IMAD.U32 R17, RZ, RZ, UR4 ;  /* 0x00000004ff117e24 */ /* 0x000fce000f8e00ff */
.L_x_70:
[----:B------:R-:W0:Y:S01]  /*3220*/  LDC.64 R30, c[0x0][0x380] ;  /* 0x0000e000ff1e7b82 */ /* 0x000e220000000a00 */
[----:B------:R-:W-:Y:S02]  /*3230*/  R2UR UR4, R28 ;  /* 0x000000001c0472ca */ /* 0x000fe400000e0000 */
[----:B------:R-:W-:Y:S01]  /*3240*/  R2UR UR5, R29 ;  /* 0x000000001d0572ca */ /* 0x000fe200000e0000 */
[----:B0-----:R-:W-:-:S12]  /*3250*/  IMAD.WIDE.U32 R30, R23, 0x8, R30 ;  /* 0x00000008171e7825 */ /* 0x001fd800078e001e */
[----:B------:R-:W2:Y:S02]  /*3260*/  LDG.E.64 R4, desc[UR4][R30.64] ;  /* 0x000000041e047981 */ /* 0x000ea4000c1e1b00 */
[----:B--2---:R-:W-:-:S05]  /*3270*/  IADD3 R12, P0, PT, R4, R24, RZ ;  /* 0x00000018040c7210 */ /* 0x004fca0007f1e0ff */
[----:B------:R-:W-:-:S05]  /*3280*/  IMAD.X R13, R5, 0x1, R25, P0 ;  /* 0x00000001050d7824 */ /* 0x000fca00000e0619 */
[----:B------:R-:W2:Y:S01]  /*3290*/  LD.E R0, desc[UR4][R12.64] ;  /* 0x000000040c007980 */ /* 0x000ea2000c101900 */
[----:B------:R-:W-:Y:S01]  /*32a0*/  MOV R8, 0x0 ;  /* 0x0000000000087802 */ /* 0x000fe20000000f00 */
[----:B------:R-:W0:Y:S01]  /*32b0*/  LDCU.64 UR4, c[0x4][0x18] ;  /* 0x01000300ff0477ac */ /* 0x000e220008000a00 */
[----:B------:R-:W-:Y:S02]  /*32c0*/  VIADD R17, R17, 0x10 ;  /* 0x0000001011117836 */ /* 0x000fe40000000000 */
[----:B------:R-:W-:Y:S02]  /*32d0*/  IMAD.MOV.U32 R6, RZ, RZ, R16 ;  /* 0x000000ffff067224 */ /* 0x000fe400078e0010 */
[----:B------:R-:W1:Y:S01]  /*32e0*/  LDC.64 R8, c[0x4][R8] ;  /* 0x0100000008087b82 */ /* 0x000e620000000a00 */
[----:B------:R-:W-:Y:S01]  /*32f0*/  ISETP.NE.AND P0, PT, R17, RZ, PT ;  /* 0x000000ff1100720c */ /* 0x000fe20003f05270 */
[----:B------:R-:W-:-:S03]  /*3300*/  IMAD.MOV.U32 R7, RZ, RZ, R2 ;  /* 0x000000ffff077224 */ /* 0x000fc600078e0002 */
[----:B------:R-:W-:Y:S02]  /*3310*/  P2R R26, PR, RZ, 0x1 ;  /* 0x00000001ff1a7803 */ /* 0x000fe40000000000 */
[----:B0-----:R-:W-:Y:S01]  /*3320*/  MOV R4, UR4 ;  /* 0x0000000400047c02 */ /* 0x001fe20008000f00 */
[----:B------:R-:W-:Y:S01]  /*3330*/  IMAD.U32 R5, RZ, RZ, UR5 ;  /* 0x00000005ff057e24 */ /* 0x000fe2000f8e00ff */
[----:B--2---:R-:W0:Y:S02]  /*3340*/  F2F.F64.F32 R10, R0 ;  /* 0x00000000000a7310 */ /* 0x004e240000201800 */
[----:B01----:R0:W-:Y:S04]  /*3350*/  STL.64 [R1], R10 ;  /* 0x0000000a01007387 */ /* 0x0031e80000100a00 */
[----:B------:R-:W-:-:S07]  /*3360*/  LEPC R20, `(.L_x_54) ;  /* 0x000000001014794e */ /* 0x000fce0000000000 */
[----:B0-----:R-:W-:Y:S05]  /*3370*/  CALL.ABS.NOINC R8 ;  /* 0x0000000008007343 */ /* 0x001fea0003c00000 */
.L_x_54:
[----:B------:R-:W-:Y:S02]  /*3380*/  R2UR UR4, R28 ;  /* 0x000000001c0472ca */ /* 0x000fe400000e0000 */
[----:B------:R-:W-:-:S13]  /*3390*/  R2UR UR5, R29 ;  /* 0x000000001d0572ca */ /* 0x000fda00000e0000 */
[----:B------:R-:W2:Y:S02]  /*33a0*/  LDG.E.64 R4, desc[UR4][R30.64] ;  /* 0x000000041e047981 */ /* 0x000ea4000c1e1b00 */
[----:B--2---:R-:W-:-:S05]  /*33b0*/  IADD3 R12, P0, PT, R4, R24, RZ ;  /* 0x00000018040c7210 */ /* 0x004fca0007f1e0ff */
[----:B------:R-:W-:-:S05]  /*33c0*/  IMAD.X R13, R5, 0x1, R25, P0 ;  /* 0x00000001050d7824 */ /* 0x000fca00000e0619 */
        /* <DEDUP_REMOVED lines=12> */
.L_x_55:
[----:B------:R-:W-:Y:S02]  /*3490*/  R2UR UR4, R28 ;  /* 0x000000001c0472ca */ /* 0x000fe400000e0000 */
[----:B------:R-:W-:-:S13]  /*34a0*/  R2UR UR5, R29 ;  /* 0x000000001d0572ca */ /* 0x000fda00000e0000 */
[----:B------:R-:W2:Y:S02]  /*34b0*/  LDG.E.64 R4, desc[UR4][R30.64] ;  /* 0x000000041e047981 */ /* 0x000ea4000c1e1b00 */
[----:B--2---:R-:W-:-:S05]  /*34c0*/  IADD3 R12, P0, PT, R4, R24, RZ ;  /* 0x00000018040c7210 */ /* 0x004fca0007f1e0ff */
[----:B------:R-:W-:-:S05]  /*34d0*/  IMAD.X R13, R5, 0x1, R25, P0 ;  /* 0x00000001050d7824 */ /* 0x000fca00000e0619 */
        /* <DEDUP_REMOVED lines=11> */
.L_x_56:
        /* <DEDUP_REMOVED lines=16> */
.L_x_57:
        /* <DEDUP_REMOVED lines=16> */
.L_x_58:
        /* <DEDUP_REMOVED lines=16> */
.L_x_59:
        /* <DEDUP_REMOVED lines=16> */
.L_x_60:
        /* <DEDUP_REMOVED lines=16> */
.L_x_61:
        /* <DEDUP_REMOVED lines=16> */
.L_x_62:
        /* <DEDUP_REMOVED lines=16> */
.L_x_63:
        /* <DEDUP_REMOVED lines=16> */
.L_x_64:
        /* <DEDUP_REMOVED lines=16> */
.L_x_65:
        /* <DEDUP_REMOVED lines=16> */
.L_x_66:
        /* <DEDUP_REMOVED lines=16> */
.L_x_67:
        /* <DEDUP_REMOVED lines=16> */
.L_x_68:
        /* <DEDUP_REMOVED lines=16> */
.L_x_69:
[----:B------:R-:W-:Y:S02]  /*4290*/  ISETP.NE.AND P6, PT, R26, RZ, PT ;  /* 0x000000ff1a00720c */ /* 0x000fe40003fc5270 */
[----:B------:R-:W-:-:S05]  /*42a0*/  IADD3 R24, P0, PT, R24, 0x40, RZ ;  /* 0x0000004018187810 */ /* 0x000fca0007f1e0ff */
[----:B------:R-:W-:-:S06]  /*42b0*/  IMAD.X R25, RZ, RZ, R25, P0 ;  /* 0x000000ffff197224 */ /* 0x000fcc00000e0619 */
[----:B------:R-:W-:Y:S05]  /*42c0*/  @P6 BRA `(.L_x_70) ;  /* 0xffffffec00d46947 */ /* 0x000fea000383ffff */
[----:B------:R-:W-:Y:S05]  /*42d0*/  BSYNC.RECONVERGENT B6 ;  /* 0x0000000000067941 */ /* 0x000fea0003800200 */
.L_x_53:
[----:B------:R-:W0:Y:S02]  /*42e0*/  LDCU UR4, c[0x0][0x388] ;  /* 0x00007100ff0477ac */ /* 0x000e240008000800 */
[----:B0-----:R-:W-:-:S06]  /*42f0*/  ULOP3.LUT UR4, UR4, 0x7ffffff0, URZ, 0xc0, !UPT ;  /* 0x7ffffff004047892 */ /* 0x001fcc000f8ec0ff */
[----:B------:R-:W-:-:S07]  /*4300*/  MOV R24, UR4 ;  /* 0x0000000400187c02 */ /* 0x000fce0008000f00 */
.L_x_52:
[----:B------:R-:W-:-:S13]  /*4310*/  ISETP.NE.AND P0, PT, R22, RZ, PT ;  /* 0x000000ff1600720c */ /* 0x000fda0003f05270 */
[----:B------:R-:W-:Y:S05]  /*4320*/  @!P0 BRA `(.L_x_71) ;  /* 0x0000001000188947 */ /* 0x000fea0003800000 */
[----:B------:R-:W0:Y:S01]  /*4330*/  LDC.64 R6, c[0x0][0x380] ;  /* 0x0000e000ff067b82 */ /* 0x000e220000000a00 */
[----:B------:R-:W-:-:S05]  /*4340*/  VIADD R0, R22, 0xffffffff ;  /* 0xffffffff16007836 */ /* 0x000fca0000000000 */
[----:B------:R-:W-:Y:S01]  /*4350*/  ISETP.GE.U32.AND P0, PT, R0, 0x7, PT ;  /* 0x000000070000780c */ /* 0x000fe20003f06070 */
[----:B0-----:R-:W-:-:S12]  /*4360*/  IMAD.WIDE.U32 R6, R23, 0x8, R6 ;  /* 0x0000000817067825 */ /* 0x001fd800078e0006 */
        /* <DEDUP_REMOVED lines=17> */
.L_x_73:
        /* <DEDUP_REMOVED lines=18> */
.L_x_74:
        /* <DEDUP_REMOVED lines=15> */
.L_x_75:
        /* <DEDUP_REMOVED lines=15> */
.L_x_76:
        /* <DEDUP_REMOVED lines=15> */
.L_x_77:
        /* <DEDUP_REMOVED lines=15> */
.L_x_78:
        /* <DEDUP_REMOVED lines=15> */
.L_x_79:
        /* <DEDUP_REMOVED lines=15> */
.L_x_80:
[----:B------:R-:W-:-:S07]  /*4b40*/  VIADD R24, R24, 0x8 ;  /* 0x0000000818187836 */ /* 0x000fce0000000000 */
.L_x_72:
[----:B------:R-:W-:-:S04]  /*4b50*/  LOP3.LUT R0, R19, 0x7, RZ, 0xc0, !PT ;  /* 0x0000000713007812 */ /* 0x000fc800078ec0ff */
        /* <DEDUP_REMOVED lines=24> */
.L_x_82:
        /* <DEDUP_REMOVED lines=8> */
[----:B------:R-:W-:Y:S01]  /*4d60*/  MOV R7, R2 ;  /* 0x0000000200077202 */ /* 0x000fe20000000f00 */
[----:B------:R1:W3:Y:S01]  /*4d70*/  LDC.64 R8, c[0x4][R17] ;  /* 0x0100000011087b82 */ /* 0x0002e20000000a00 */
[----:B0-----:R-:W-:Y:S02]  /*4d80*/  IMAD.U32 R4, RZ, RZ, UR4 ;  /* 0x00000004ff047e24 */ /* 0x001fe4000f8e00ff */
[----:B------:R-:W-:Y:S01]  /*4d90*/  IMAD.U32 R5, RZ, RZ, UR5 ;  /* 0x00000005ff057e24 */ /* 0x000fe2000f8e00ff */
[----:B--2---:R-:W0:Y:S02]  /*4da0*/  F2F.F64.F32 R12, R10 ;  /* 0x0000000a000c7310 */ /* 0x004e240000201800 */
[----:B0--3--:R1:W-:Y:S04]  /*4db0*/  STL.64 [R1], R12 ;  /* 0x0000000c01007387 */ /* 0x0093e80000100a00 */
[----:B------:R-:W-:-:S07]  /*4dc0*/  LEPC R20, `(.L_x_83) ;  /* 0x000000001014794e */ /* 0x000fce0000000000 */
[----:B-1----:R-:W-:Y:S05]  /*4dd0*/  CALL.ABS.NOINC R8 ;  /* 0x0000000008007343 */ /* 0x002fea0003c00000 */
.L_x_83:
        /* <DEDUP_REMOVED lines=15> */
.L_x_84:
        /* <DEDUP_REMOVED lines=15> */
.L_x_85:
[----:B------:R-:W-:-:S07]  /*4fc0*/  VIADD R24, R24, 0x4 ;  /* 0x0000000418187836 */ /* 0x000fce0000000000 */
.L_x_81:
        /* <DEDUP_REMOVED lines=24> */
.L_x_86:
[----:B------:R-:W-:-:S13]  /*5150*/  ISETP.NE.AND P6, PT, R18, 0x1, PT ;  /* 0x000000011200780c */ /* 0x000fda0003fc5270 */
[----:B------:R-:W-:Y:S05]  /*5160*/  @!P6 BRA `(.L_x_71) ;  /* 0x000000000088e947 */ /* 0x000fea0003800000 */
[----:B------:R-:W-:Y:S02]  /*5170*/  R2UR UR4, R30 ;  /* 0x000000001e0472ca */ /* 0x000fe400000e0000 */
[----:B------:R-:W-:-:S13]  /*5180*/  R2UR UR5, R31 ;  /* 0x000000001f0572ca */ /* 0x000fda00000e0000 */
[----:B------:R-:W2:Y:S02]  /*5190*/  LDG.E.64 R10, desc[UR4][R26.64] ;  /* 0x000000041a0a7981 */ /* 0x000ea4000c1e1b00 */
[----:B--2---:R-:W-:-:S06]  /*51a0*/  IMAD.WIDE.U32 R10, R24, 0x4, R10 ;  /* 0x00000004180a7825 */ /* 0x004fcc00078e000a */
[----:B------:R-:W2:Y:S01]  /*51b0*/  LD.E R10, desc[UR4][R10.64+0x4] ;  /* 0x000004040a0a7980 */ /* 0x000ea2000c101900 */
[----:B------:R0:W1:Y:S01]  /*51c0*/  LDC.64 R8, c[0x4][R17] ;  /* 0x0100000011087b82 */ /* 0x0000620000000a00 */
[----:B------:R-:W3:Y:S01]  /*51d0*/  LDCU.64 UR4, c[0x4][0x18] ;  /* 0x01000300ff0477ac */ /* 0x000ee20008000a00 */
[----:B------:R-:W-:Y:S01]  /*51e0*/  ISETP.NE.AND P0, PT, R18, 0x2, PT ;  /* 0x000000021200780c */ /* 0x000fe20003f05270 */
[----:B------:R-:W-:Y:S01]  /*51f0*/  IMAD.MOV.U32 R7, RZ, RZ, R2 ;  /* 0x000000ffff077224 */ /* 0x000fe200078e0002 */
[----:B------:R-:W-:Y:S02]  /*5200*/  MOV R6, R16 ;  /* 0x0000001000067202 */ /* 0x000fe40000000f00 */
[----:B------:R-:W-:Y:S01]  /*5210*/  P2R R0, PR, RZ, 0x1 ;  /* 0x00000001ff007803 */ /* 0x000fe20000000000 */
[----:B---3--:R-:W-:Y:S02]  /*5220*/  IMAD.U32 R4, RZ, RZ, UR4 ;  /* 0x00000004ff047e24 */ /* 0x008fe4000f8e00ff */
[----:B------:R-:W-:Y:S01]  /*5230*/  IMAD.U32 R5, RZ, RZ, UR5 ;  /* 0x00000005ff057e24 */ /* 0x000fe2000f8e00ff */
[----:B--2---:R-:W2:Y:S02]  /*5240*/  F2F.F64.F32 R12, R10 ;  /* 0x0000000a000c7310 */ /* 0x004ea40000201800 */
[----:B-12---:R0:W-:Y:S04]  /*5250*/  STL.64 [R1], R12 ;  /* 0x0000000c01007387 */ /* 0x0061e80000100a00 */
[----:B------:R-:W-:-:S07]  /*5260*/  LEPC R20, `(.L_x_87) ;  /* 0x000000001014794e */ /* 0x000fce0000000000 */
[----:B0-----:R-:W-:Y:S05]  /*5270*/  CALL.ABS.NOINC R8 ;  /* 0x0000000008007343 */ /* 0x001fea0003c00000 */
.L_x_87:
        /* <DEDUP_REMOVED lines=17> */
.L_x_71:
[----:B------:R-:W-:Y:S01]  /*5390*/  MOV R0, 0x0 ;  /* 0x0000000000007802 */ /* 0x000fe20000000f00 */
[----:B------:R-:W0:Y:S01]  /*53a0*/  LDCU.64 UR4, c[0x4][0x20] ;  /* 0x01000400ff0477ac */ /* 0x000e220008000a00 */
[----:B------:R-:W-:Y:S02]  /*53b0*/  CS2R R6, SRZ ;  /* 0x0000000000067805 */ /* 0x000fe4000001ff00 */
[----:B------:R1:W2:Y:S01]  /*53c0*/  LDC.64 R8, c[0x4][R0] ;  /* 0x0100000000087b82 */ /* 0x0002a20000000a00 */
[----:B0-----:R-:W-:Y:S02]  /*53d0*/  IMAD.U32 R4, RZ, RZ, UR4 ;  /* 0x00000004ff047e24 */ /* 0x001fe4000f8e00ff */
[----:B-1----:R-:W-:-:S07]  /*53e0*/  IMAD.U32 R5, RZ, RZ, UR5 ;  /* 0x00000005ff057e24 */ /* 0x002fce000f8e00ff */
[----:B------:R-:W-:-:S07]  /*53f0*/  LEPC R20, `(.L_x_88) ;  /* 0x000000001014794e */ /* 0x000fce0000000000 */
[----:B--2---:R-:W-:Y:S05]  /*5400*/  CALL.ABS.NOINC R8 ;  /* 0x0000000008007343 */ /* 0x004fea0003c00000 */
.L_x_88:
[----:B------:R-:W0:Y:S01]  /*5410*/  LDCU UR4, c[0x0][0x388] ;  /* 0x00007100ff0477ac */ /* 0x000e220008000800 */
[----:B------:R-:W-:-:S04]  /*5420*/  IADD3 R23, PT, PT, R23, 0x1, RZ ;  /* 0x0000000117177810 */ /* 0x000fc80007ffe0ff */
[----:B0-----:R-:W-:-:S13]  /*5430*/  ISETP.NE.AND P0, PT, R23, UR4, PT ;  /* 0x0000000417007c0c */ /* 0x001fda000bf05270 */
[----:B------:R-:W-:Y:S05]  /*5440*/  @P0 BRA `(.L_x_89) ;  /* 0xffffffdc00500947 */ /* 0x000fea000383ffff */
[----:B------:R-:W-:Y:S05]  /*5450*/  BSYNC.RECONVERGENT B7 ;  /* 0x0000000000077941 */ /* 0x000fea0003800200 */
.L_x_51:
[----:B------:R-:W-:Y:S05]  /*5460*/  BRA `(.L_x_90) ;  /* 0x0000000000207947 */ /* 0x000fea0003800000 */
.L_x_2:
        /* <DEDUP_REMOVED lines=8> */
.L_x_90:
[----:B------:R-:W-:Y:S01]  /*54f0*/  MOV R2, 0x0 ;  /* 0x0000000000027802 */ /* 0x000fe20000000f00 */
[----:B------:R-:W0:Y:S01]  /*5500*/  LDCU.64 UR4, c[0x4][0x28] ;  /* 0x01000500ff0477ac */ /* 0x000e220008000a00 */
[----:B------:R-:W-:Y:S02]  /*5510*/  CS2R R6, SRZ ;  /* 0x0000000000067805 */ /* 0x000fe4000001ff00 */
[----:B------:R1:W2:Y:S01]  /*5520*/  LDC.64 R8, c[0x4][R2] ;  /* 0x0100000002087b82 */ /* 0x0002a20000000a00 */
[----:B0-----:R-:W-:Y:S01]  /*5530*/  IMAD.U32 R4, RZ, RZ, UR4 ;  /* 0x00000004ff047e24 */ /* 0x001fe2000f8e00ff */
[----:B-1----:R-:W-:-:S07]  /*5540*/  MOV R5, UR5 ;  /* 0x0000000500057c02 */ /* 0x002fce0008000f00 */
[----:B------:R-:W-:-:S07]  /*5550*/  LEPC R20, `(.L_x_91) ;  /* 0x000000001014794e */ /* 0x000fce0000000000 */
[----:B--2---:R-:W-:Y:S05]  /*5560*/  CALL.ABS.NOINC R8 ;  /* 0x0000000008007343 */ /* 0x004fea0003c00000 */
.L_x_91:
[----:B------:R-:W0:Y:S01]  /*5570*/  LDC.64 R2, c[0x4][R2] ;  /* 0x0100000002027b82 */ /* 0x000e220000000a00 */
[----:B------:R-:W1:Y:S01]  /*5580*/  LDCU.64 UR4, c[0x4][0x8] ;  /* 0x01000100ff0477ac */ /* 0x000e620008000a00 */
[----:B------:R-:W-:Y:S01]  /*5590*/  CS2R R6, SRZ ;  /* 0x0000000000067805 */ /* 0x000fe2000001ff00 */
[----:B-1----:R-:W-:Y:S02]  /*55a0*/  IMAD.U32 R4, RZ, RZ, UR4 ;  /* 0x00000004ff047e24 */ /* 0x002fe4000f8e00ff */
[----:B------:R-:W-:-:S07]  /*55b0*/  IMAD.U32 R5, RZ, RZ, UR5 ;  /* 0x00000005ff057e24 */ /* 0x000fce000f8e00ff */
[----:B------:R-:W-:-:S07]  /*55c0*/  LEPC R20, `(.L_x_92) ;  /* 0x000000001014794e */ /* 0x000fce0000000000 */
[----:B0-----:R-:W-:Y:S05]  /*55d0*/  CALL.ABS.NOINC R2 ;  /* 0x0000000002007343 */ /* 0x001fea0003c00000 */
.L_x_92:
[----:B------:R-:W-:Y:S05]  /*55e0*/  EXIT ;  /* 0x000000000000794d */ /* 0x000fea0003800000 */
.L_x_93:
[----:B------:R-:W-:-:S00]  /*55f0*/  BRA `(.L_x_93) ;  /* 0xfffffffc00fc7947 */ /* 0x000fc0000383ffff */
[----:B------:R-:W-:-:S00]  /*5600*/  NOP ;  /* 0x0000000000007918 */ /* 0x000fc00000000000 */
[----:B------:R-:W-:-:S00]  /*5610*/  NOP ;  /* 0x0000000000007918 */ /* 0x000fc00000000000 */
[----:B------:R-:W-:-:S00]  /*5620*/  NOP ;  /* 0x0000000000007918 */ /* 0x000fc00000000000 */
[----:B------:R-:W-:-:S00]  /*5630*/  NOP ;  /* 0x0000000000007918 */ /* 0x000fc00000000000 */
[----:B------:R-:W-:-:S00]  /*5640*/  NOP ;  /* 0x0000000000007918 */ /* 0x000fc00000000000 */
[----:B------:R-:W-:-:S00]  /*5650*/  NOP ;  /* 0x0000000000007918 */ /* 0x000fc00000000000 */
[----:B------:R-:W-:-:S00]  /*5660*/  NOP ;  /* 0x0000000000007918 */ /* 0x000fc00000000000 */
[----:B------:R-:W-:-:S00]  /*5670*/  NOP ;  /* 0x0000000000007918 */ /* 0x000fc00000000000 */
.L_x_94:


//--------------------- .nv.global.init           --------------------------
	.section	.nv.global.init,"aw",@progbits
.nv.global.init:
	.type		$str$3,@object
	.size		$str$3,($str$2 - $str$3)
$str$3:
        /*0000*/ 	.byte	0x0a, 0x00
	.type		$str$2,@object
	.size		$str$2,($str - $str$2)
$str$2:
        /*0002*/ 	.byte	0x25, 0x66, 0x09, 0x00
	.type		$str,@object
	.size		$str,($str$1 - $str)
$str:
        /*0006*/ 	.byte	0x2d, 0x2d, 0x2d, 0x2d, 0x2d, 0x2d, 0x00
	.type		$str$1,@object
	.size		$str$1,($str$4 - $str$1)
$str$1:
        /*000d*/ 	.byte	0x49, 0x6e, 0x20, 0x74, 0x68, 0x65, 0x20, 0x6b, 0x65, 0x72, 0x6e, 0x65, 0x6c, 0x0a, 0x00
	.type		$str$4,@object
	.size		$str$4,(.L_4 - $str$4)
$str$4:
        /*001c*/ 	.byte	0x45, 0x6e, 0x64, 0x20, 0x6f, 0x66, 0x20, 0x74, 0x68, 0x65, 0x20, 0x6b, 0x65, 0x72, 0x6e, 0x65
        /*002c*/ 	.byte	0x6c, 0x0a, 0x00
.L_4:


//--------------------- .nv.shared.reserved.0     --------------------------
	.section	.nv.shared.reserved.0,"aw",@nobits
	.weak		__nv_reservedSMEM_offset_0_alias
	.size		__nv_reservedSMEM_offset_0_alias, 0, 64
	.other		__nv_reservedSMEM_offset_0_alias,@"STO_CUDA_RESERVED_SHARED STV_DEFAULT"
__nv_reservedSMEM_offset_0_alias:
	.zero		0
	.zero		64


//--------------------- .nv.constant0._Z14aff_matrix_GPUPPfi --------------------------
	.section	.nv.constant0._Z14aff_matrix_GPUPPfi,"a",@progbits
	.sectionflags	@""
	.align	4
.nv.constant0._Z14aff_matrix_GPUPPfi:
	.zero		908


//--------------------- SYMBOLS --------------------------

	.type		.nv.reservedSmem.offset0,@object
	.size		.nv.reservedSmem.offset0,0x4
	.type		vprintf,@function
